// auto-generated by cutlass_sweep.sparse_gemm — config: {"arch": "sm_90", "cluster_m": 2, "cluster_n": 1, "dtype": "bf16", "tile_k": 64, "tile_m": 64, "tile_n": 128}
#include "cutlass/cutlass.h"
#include "cutlass/gemm/collective/collective_builder.hpp"
#include "cutlass/gemm/device/gemm_universal_adapter.h"
#include "cutlass/gemm/kernel/gemm_universal.hpp"
#include "cutlass/epilogue/collective/collective_builder.hpp"

using Elem = cutlass::bfloat16_t;
using Acc  = float;
using TileShape    = cute::Shape<cute::_64, cute::_128, cute::_64>;
using ClusterShape = cute::Shape<cute::_2, cute::_1, cute::_1>;

using CollectiveEpilogue = typename cutlass::epilogue::collective::CollectiveBuilder<
    cutlass::arch::Sm90, cutlass::arch::OpClassSparseTensorOp,
    TileShape, ClusterShape,
    cutlass::epilogue::collective::EpilogueTileAuto,
    Acc, Acc,
    Acc, cutlass::layout::ColumnMajor, 128 / cutlass::sizeof_bits<Acc>::value,
    Acc, cutlass::layout::ColumnMajor, 128 / cutlass::sizeof_bits<Acc>::value,
    cutlass::epilogue::collective::EpilogueScheduleAuto
  >::CollectiveOp;

using CollectiveMainloop = typename cutlass::gemm::collective::CollectiveBuilder<
    cutlass::arch::Sm90, cutlass::arch::OpClassSparseTensorOp,
    Elem, cutlass::layout::RowMajor, 128 / cutlass::sizeof_bits<Elem>::value,
    Elem, cutlass::layout::ColumnMajor, 128 / cutlass::sizeof_bits<Elem>::value,
    Acc,
    TileShape, ClusterShape,
    cutlass::gemm::collective::StageCountAutoCarveout<static_cast<int>(sizeof(typename CollectiveEpilogue::SharedStorage))>,
    cutlass::gemm::collective::KernelScheduleAuto
  >::CollectiveOp;

using GemmKernel = cutlass::gemm::kernel::GemmUniversal<
    cute::Shape<int,int,int,int>,
    CollectiveMainloop,
    CollectiveEpilogue
>;
using Gemm = cutlass::gemm::device::GemmUniversalAdapter<GemmKernel>;

auto* _anchor = &cutlass::device_kernel<GemmKernel>;


// ===== COMPILED SASS (sm_90a) =====

	.target	sm_90a

	.elftype	@"ET_EXEC"


//--------------------- .note.nv.tkinfo           --------------------------
	.section	.note.nv.tkinfo,"",@"SHT_NOTE"
	.sectionflags	@"SHF_NOTE_NV_TKINFO"
	.tkinfo
        /*0018*/ 	.word	0x00000002
        /*0030*/ 	.string	""
        /*0030*/ 	.string	"ptxas"
        /*0030*/ 	.string	"Cuda compilation tools, release 13.0, V13.0.88"
        /*0030*/ 	.string	"Build cuda_13.0.r13.0/compiler.36424714_0"
        /*0030*/ 	.string	"-arch sm_90a -m 64 "



//--------------------- .note.nv.cuinfo           --------------------------
	.section	.note.nv.cuinfo,"",@"SHT_NOTE"
	.sectionflags	@"SHF_NOTE_NV_CUINFO"
        /*0018*/ 	.short	0x0002
        /*001a*/ 	.short	0x005a
        /*001c*/ 	.short	0x0082
	.zero		2


//--------------------- .nv.info                  --------------------------
	.section	.nv.info,"",@"SHT_CUDA_INFO"
	.align	4


	//----- nvinfo : EIATTR_REGCOUNT
	.align		4
        /*0000*/ 	.byte	0x04, 0x2f
        /*0002*/ 	.short	(.L_12 - .L_11)
	.align		4
.L_11:
        /*0004*/ 	.word	index@(_ZN7cutlass13device_kernelINS_4gemm6kernel13GemmUniversalIN4cute5tupleIJiiiiEEENS1_10collective13CollectiveMmaINS1_40MainloopSm90TmaGmmaWarpSpecializedSparseILi11ENS5_IJNS4_1CILi2EEENSA_ILi1EEESC_EEENS1_32KernelTmaWarpSpecializedPingpongEEENS5_IJNSA_ILi64EEENSA_ILi128EEESG_EEENS_10bfloat16_tENS5_IJNS4_6LayoutINS5_IJiNS5_IJSB_iEEEiEEENS5_IJlNS5_IJSC_SB_EEElEEEEENSK_INS5_IJNS5_IJNS5_IJNSA_ILi8EEESB_NSA_ILi4EEEEEEiEEENS5_IJNS5_IJNSA_ILi16EEESB_SB_EEEiEEEiEEENS5_IJNS5_IJNS5_IJSG_SU_NSA_ILi1024EEEEEENSA_ILi4096EEEEEENS5_IJNS5_IJSC_NSA_ILi512EEENSA_ILi32EEEEEElEEElEEEEEEEESJ_NS5_IJlSC_lEEENS4_8TiledMMAINS4_8MMA_AtomIJNS4_4SM904GMMA6SPARSE29GMMA_64x128x32_F32BF16BF16_SSILNS1D_5MajorE0ELS1G_0ELNS1D_7ScaleInE1ELS1H_1ELNS1D_9SparseSelE0EEEEEENSK_INS5_IJSC_SC_SC_EEENS5_IJNSA_ILi0EEES1M_S1M_EEEEENS5_IJNS4_10UnderscoreES1P_S1P_EEEEENS4_13SM90_TMA_LOADENS4_14ComposedLayoutINS4_7SwizzleILi2ELi4ELi3EEENS4_25smem_sparse_ptr_flag_bitsILi2ELi16EEENSK_INS5_IJNS5_IJSC_SQ_EEENS5_IJSB_S13_EEEEEENS5_IJNS5_IJS1M_SG_EEESN_EEEEEEEvNS4_8identityENS4_23SM90_TMA_LOAD_MULTICASTENS1T_INS1U_ILi3ELi4ELi3EEENS4_18smem_ptr_flag_bitsILi16EEENSK_INS5_IJSQ_SG_EEENS5_IJSG_SC_EEEEEEEvS25_EENS_8epilogue10collective6detail29Sm90TmaWarpSpecializedAdapterINS2G_15DefaultEpilogueIfNS5_IJSC_llEEES2K_NS2F_6thread17LinearCombinationIfLi1EffLNS2L_9ScaleType4KindE0ELNS_15FloatRoundStyleE2EfEENS1_15EpilogueDefaultEEEEEvvEEEEvNT_6ParamsE)
        /*0008*/ 	.word	0x000000a8


	//----- nvinfo : EIATTR_FRAME_SIZE
	.align		4
.L_12:
        /*000c*/ 	.byte	0x04, 0x11
        /*000e*/ 	.short	(.L_14 - .L_13)
	.align		4
.L_13:
        /*0010*/ 	.word	index@(_ZN7cutlass13device_kernelINS_4gemm6kernel13GemmUniversalIN4cute5tupleIJiiiiEEENS1_10collective13CollectiveMmaINS1_40MainloopSm90TmaGmmaWarpSpecializedSparseILi11ENS5_IJNS4_1CILi2EEENSA_ILi1EEESC_EEENS1_32KernelTmaWarpSpecializedPingpongEEENS5_IJNSA_ILi64EEENSA_ILi128EEESG_EEENS_10bfloat16_tENS5_IJNS4_6LayoutINS5_IJiNS5_IJSB_iEEEiEEENS5_IJlNS5_IJSC_SB_EEElEEEEENSK_INS5_IJNS5_IJNS5_IJNSA_ILi8EEESB_NSA_ILi4EEEEEEiEEENS5_IJNS5_IJNSA_ILi16EEESB_SB_EEEiEEEiEEENS5_IJNS5_IJNS5_IJSG_SU_NSA_ILi1024EEEEEENSA_ILi4096EEEEEENS5_IJNS5_IJSC_NSA_ILi512EEENSA_ILi32EEEEEElEEElEEEEEEEESJ_NS5_IJlSC_lEEENS4_8TiledMMAINS4_8MMA_AtomIJNS4_4SM904GMMA6SPARSE29GMMA_64x128x32_F32BF16BF16_SSILNS1D_5MajorE0ELS1G_0ELNS1D_7ScaleInE1ELS1H_1ELNS1D_9SparseSelE0EEEEEENSK_INS5_IJSC_SC_SC_EEENS5_IJNSA_ILi0EEES1M_S1M_EEEEENS5_IJNS4_10UnderscoreES1P_S1P_EEEEENS4_13SM90_TMA_LOADENS4_14ComposedLayoutINS4_7SwizzleILi2ELi4ELi3EEENS4_25smem_sparse_ptr_flag_bitsILi2ELi16EEENSK_INS5_IJNS5_IJSC_SQ_EEENS5_IJSB_S13_EEEEEENS5_IJNS5_IJS1M_SG_EEESN_EEEEEEEvNS4_8identityENS4_23SM90_TMA_LOAD_MULTICASTENS1T_INS1U_ILi3ELi4ELi3EEENS4_18smem_ptr_flag_bitsILi16EEENSK_INS5_IJSQ_SG_EEENS5_IJSG_SC_EEEEEEEvS25_EENS_8epilogue10collective6detail29Sm90TmaWarpSpecializedAdapterINS2G_15DefaultEpilogueIfNS5_IJSC_llEEES2K_NS2F_6thread17LinearCombinationIfLi1EffLNS2L_9ScaleType4KindE0ELNS_15FloatRoundStyleE2EfEENS1_15EpilogueDefaultEEEEEvvEEEEvNT_6ParamsE)
        /*0014*/ 	.word	0x00000000


	//----- nvinfo : EIATTR_MIN_STACK_SIZE
	.align		4
.L_14:
        /*0018*/ 	.byte	0x04, 0x12
        /*001a*/ 	.short	(.L_16 - .L_15)
	.align		4
.L_15:
        /*001c*/ 	.word	index@(_ZN7cutlass13device_kernelINS_4gemm6kernel13GemmUniversalIN4cute5tupleIJiiiiEEENS1_10collective13CollectiveMmaINS1_40MainloopSm90TmaGmmaWarpSpecializedSparseILi11ENS5_IJNS4_1CILi2EEENSA_ILi1EEESC_EEENS1_32KernelTmaWarpSpecializedPingpongEEENS5_IJNSA_ILi64EEENSA_ILi128EEESG_EEENS_10bfloat16_tENS5_IJNS4_6LayoutINS5_IJiNS5_IJSB_iEEEiEEENS5_IJlNS5_IJSC_SB_EEElEEEEENSK_INS5_IJNS5_IJNS5_IJNSA_ILi8EEESB_NSA_ILi4EEEEEEiEEENS5_IJNS5_IJNSA_ILi16EEESB_SB_EEEiEEEiEEENS5_IJNS5_IJNS5_IJSG_SU_NSA_ILi1024EEEEEENSA_ILi4096EEEEEENS5_IJNS5_IJSC_NSA_ILi512EEENSA_ILi32EEEEEElEEElEEEEEEEESJ_NS5_IJlSC_lEEENS4_8TiledMMAINS4_8MMA_AtomIJNS4_4SM904GMMA6SPARSE29GMMA_64x128x32_F32BF16BF16_SSILNS1D_5MajorE0ELS1G_0ELNS1D_7ScaleInE1ELS1H_1ELNS1D_9SparseSelE0EEEEEENSK_INS5_IJSC_SC_SC_EEENS5_IJNSA_ILi0EEES1M_S1M_EEEEENS5_IJNS4_10UnderscoreES1P_S1P_EEEEENS4_13SM90_TMA_LOADENS4_14ComposedLayoutINS4_7SwizzleILi2ELi4ELi3EEENS4_25smem_sparse_ptr_flag_bitsILi2ELi16EEENSK_INS5_IJNS5_IJSC_SQ_EEENS5_IJSB_S13_EEEEEENS5_IJNS5_IJS1M_SG_EEESN_EEEEEEEvNS4_8identityENS4_23SM90_TMA_LOAD_MULTICASTENS1T_INS1U_ILi3ELi4ELi3EEENS4_18smem_ptr_flag_bitsILi16EEENSK_INS5_IJSQ_SG_EEENS5_IJSG_SC_EEEEEEEvS25_EENS_8epilogue10collective6detail29Sm90TmaWarpSpecializedAdapterINS2G_15DefaultEpilogueIfNS5_IJSC_llEEES2K_NS2F_6thread17LinearCombinationIfLi1EffLNS2L_9ScaleType4KindE0ELNS_15FloatRoundStyleE2EfEENS1_15EpilogueDefaultEEEEEvvEEEEvNT_6ParamsE)
        /*0020*/ 	.word	0x00000000
.L_16:


//--------------------- .nv.compat                --------------------------
	.section	.nv.compat,"",@"SHT_CUDA_COMPAT_INFO"
	.align	4
        /*0000*/ 	.byte	0x02, 0x09, 0x01, 0x00, 0x02, 0x02, 0x04, 0x00, 0x02, 0x05, 0x05, 0x00, 0x03, 0x07, 0x01, 0x01
        /*0010*/ 	.byte	0x02, 0x03, 0x01, 0x00, 0x02, 0x06, 0x01, 0x00, 0x04, 0x0b, 0x08, 0x00, 0x00, 0x00, 0x00, 0x00
        /*0020*/ 	.byte	0x00, 0x00, 0x00, 0x00


//--------------------- .nv.info._ZN7cutlass13device_kernelINS_4gemm6kernel13GemmUniversalIN4cute5tupleIJiiiiEEENS1_10collective13CollectiveMmaINS1_40MainloopSm90TmaGmmaWarpSpecializedSparseILi11ENS5_IJNS4_1CILi2EEENSA_ILi1EEESC_EEENS1_32KernelTmaWarpSpecializedPingpongEEENS5_IJNSA_ILi64EEENSA_ILi128EEESG_EEENS_10bfloat16_tENS5_IJNS4_6LayoutINS5_IJiNS5_IJSB_iEEEiEEENS5_IJlNS5_IJSC_SB_EEElEEEEENSK_INS5_IJNS5_IJNS5_IJNSA_ILi8EEESB_NSA_ILi4EEEEEEiEEENS5_IJNS5_IJNSA_ILi16EEESB_SB_EEEiEEEiEEENS5_IJNS5_IJNS5_IJSG_SU_NSA_ILi1024EEEEEENSA_ILi4096EEEEEENS5_IJNS5_IJSC_NSA_ILi512EEENSA_ILi32EEEEEElEEElEEEEEEEESJ_NS5_IJlSC_lEEENS4_8TiledMMAINS4_8MMA_AtomIJNS4_4SM904GMMA6SPARSE29GMMA_64x128x32_F32BF16BF16_SSILNS1D_5MajorE0ELS1G_0ELNS1D_7ScaleInE1ELS1H_1ELNS1D_9SparseSelE0EEEEEENSK_INS5_IJSC_SC_SC_EEENS5_IJNSA_ILi0EEES1M_S1M_EEEEENS5_IJNS4_10UnderscoreES1P_S1P_EEEEENS4_13SM90_TMA_LOADENS4_14ComposedLayoutINS4_7SwizzleILi2ELi4ELi3EEENS4_25smem_sparse_ptr_flag_bitsILi2ELi16EEENSK_INS5_IJNS5_IJSC_SQ_EEENS5_IJSB_S13_EEEEEENS5_IJNS5_IJS1M_SG_EEESN_EEEEEEEvNS4_8identityENS4_23SM90_TMA_LOAD_MULTICASTENS1T_INS1U_ILi3ELi4ELi3EEENS4_18smem_ptr_flag_bitsILi16EEENSK_INS5_IJSQ_SG_EEENS5_IJSG_SC_EEEEEEEvS25_EENS_8epilogue10collective6detail29Sm90TmaWarpSpecializedAdapterINS2G_15DefaultEpilogueIfNS5_IJSC_llEEES2K_NS2F_6thread17LinearCombinationIfLi1EffLNS2L_9ScaleType4KindE0ELNS_15FloatRoundStyleE2EfEENS1_15EpilogueDefaultEEEEEvvEEEEvNT_6ParamsE --------------------------
	.section	.nv.info._ZN7cutlass13device_kernelINS_4gemm6kernel13GemmUniversalIN4cute5tupleIJiiiiEEENS1_10collective13CollectiveMmaINS1_40MainloopSm90TmaGmmaWarpSpecializedSparseILi11ENS5_IJNS4_1CILi2EEENSA_ILi1EEESC_EEENS1_32KernelTmaWarpSpecializedPingpongEEENS5_IJNSA_ILi64EEENSA_ILi128EEESG_EEENS_10bfloat16_tENS5_IJNS4_6LayoutINS5_IJiNS5_IJSB_iEEEiEEENS5_IJlNS5_IJSC_SB_EEElEEEEENSK_INS5_IJNS5_IJNS5_IJNSA_ILi8EEESB_NSA_ILi4EEEEEEiEEENS5_IJNS5_IJNSA_ILi16EEESB_SB_EEEiEEEiEEENS5_IJNS5_IJNS5_IJSG_SU_NSA_ILi1024EEEEEENSA_ILi4096EEEEEENS5_IJNS5_IJSC_NSA_ILi512EEENSA_ILi32EEEEEElEEElEEEEEEEESJ_NS5_IJlSC_lEEENS4_8TiledMMAINS4_8MMA_AtomIJNS4_4SM904GMMA6SPARSE29GMMA_64x128x32_F32BF16BF16_SSILNS1D_5MajorE0ELS1G_0ELNS1D_7ScaleInE1ELS1H_1ELNS1D_9SparseSelE0EEEEEENSK_INS5_IJSC_SC_SC_EEENS5_IJNSA_ILi0EEES1M_S1M_EEEEENS5_IJNS4_10UnderscoreES1P_S1P_EEEEENS4_13SM90_TMA_LOADENS4_14ComposedLayoutINS4_7SwizzleILi2ELi4ELi3EEENS4_25smem_sparse_ptr_flag_bitsILi2ELi16EEENSK_INS5_IJNS5_IJSC_SQ_EEENS5_IJSB_S13_EEEEEENS5_IJNS5_IJS1M_SG_EEESN_EEEEEEEvNS4_8identityENS4_23SM90_TMA_LOAD_MULTICASTENS1T_INS1U_ILi3ELi4ELi3EEENS4_18smem_ptr_flag_bitsILi16EEENSK_INS5_IJSQ_SG_EEENS5_IJSG_SC_EEEEEEEvS25_EENS_8epilogue10collective6detail29Sm90TmaWarpSpecializedAdapterINS2G_15DefaultEpilogueIfNS5_IJSC_llEEES2K_NS2F_6thread17LinearCombinationIfLi1EffLNS2L_9ScaleType4KindE0ELNS_15FloatRoundStyleE2EfEENS1_15EpilogueDefaultEEEEEvvEEEEvNT_6ParamsE,"",@"SHT_CUDA_INFO"
	.sectionflags	@""
	.align	4


	//----- nvinfo : EIATTR_CUDA_API_VERSION
	.align		4
        /*0000*/ 	.byte	0x04, 0x37
        /*0002*/ 	.short	(.L_18 - .L_17)
.L_17:
        /*0004*/ 	.word	0x00000082


	//----- nvinfo : EIATTR_KPARAM_INFO
	.align		4
.L_18:
        /*0008*/ 	.byte	0x04, 0x17
        /*000a*/ 	.short	(.L_20 - .L_19)
.L_19:
        /*000c*/ 	.word	0x00000000
        /*0010*/ 	.short	0x0000
        /*0012*/ 	.short	0x0070
        /*0014*/ 	.byte	0x00, 0xf0, 0x01, 0x14


	//----- nvinfo : EIATTR_SPARSE_MMA_MASK
	.align		4
.L_20:
        /*0018*/ 	.byte	0x03, 0x50
        /*001a*/ 	.short	0x0002


	//----- nvinfo : EIATTR_MAXREG_COUNT
	.align		4
        /*001c*/ 	.byte	0x03, 0x1b
        /*001e*/ 	.short	0x00a8


	//----- nvinfo : EIATTR_NUM_BARRIERS
	.align		4
        /*0020*/ 	.byte	0x02, 0x4c
        /*0022*/ 	.byte	0x01
	.zero		1


	//----- nvinfo : EIATTR_MERCURY_ISA_VERSION
	.align		4
        /*0024*/ 	.byte	0x03, 0x5f
        /*0026*/ 	.short	0x0101


	//----- nvinfo : EIATTR_INT_WARP_WIDE_INSTR_OFFSETS
	.align		4
        /*0028*/ 	.byte	0x04, 0x31
        /*002a*/ 	.short	(.L_22 - .L_21)


	//   ....[0]....
.L_21:
        /*002c*/ 	.word	0x000005c0


	//   ....[1]....
        /*0030*/ 	.word	0x000006d0


	//   ....[2]....
        /*0034*/ 	.word	0x000006f0


	//   ....[3]....
        /*0038*/ 	.word	0x00000710


	//   ....[4]....
        /*003c*/ 	.word	0x00000770


	//   ....[5]....
        /*0040*/ 	.word	0x00000880


	//   ....[6]....
        /*0044*/ 	.word	0x00000890


	//   ....[7]....
        /*0048*/ 	.word	0x000008c0


	//----- nvinfo : EIATTR_COOP_GROUP_MASK_REGIDS
	.align		4
.L_22:
        /*004c*/ 	.byte	0x04, 0x29
        /*004e*/ 	.short	(.L_24 - .L_23)


	//   ....[0]....
.L_23:
        /*0050*/ 	.word	0xffffffff


	//   ....[1]....
        /*0054*/ 	.word	0xffffffff


	//   ....[2]....
        /*0058*/ 	.word	0xffffffff


	//   ....[3]....
        /*005c*/ 	.word	0xffffffff


	//   ....[4]....
        /*0060*/ 	.word	0xffffffff


	//   ....[5]....
        /*0064*/ 	.word	0xffffffff


	//   ....[6]....
        /*0068*/ 	.word	0xffffffff


	//----- nvinfo : EIATTR_COOP_GROUP_INSTR_OFFSETS
	.align		4
.L_24:
        /*006c*/ 	.byte	0x04, 0x28
        /*006e*/ 	.short	(.L_26 - .L_25)


	//   ....[0]....
.L_25:
        /*0070*/ 	.word	0x00000060


	//   ....[1]....
        /*0074*/ 	.word	0x00000070


	//   ....[2]....
        /*0078*/ 	.word	0x00000160


	//   ....[3]....
        /*007c*/ 	.word	0x00000410


	//   ....[4]....
        /*0080*/ 	.word	0x00000450


	//   ....[5]....
        /*0084*/ 	.word	0x000004e0


	//   ....[6]....
        /*0088*/ 	.word	0x00000a50


	//----- nvinfo : EIATTR_REG_RECONFIG
	.align		4
.L_26:
        /*008c*/ 	.byte	0x01, 0x54
	.zero		2


	//----- nvinfo : EIATTR_MBARRIER_INSTR_OFFSETS
	.align		4
        /*0090*/ 	.byte	0x04, 0x39
        /*0092*/ 	.short	(.L_28 - .L_27)


	//   ....[0]....
.L_27:
        /*0094*/ 	.word	0x00000280
        /*0098*/ 	.word	0x000000ff
        /*009c*/ 	.word	0x00000000
        /*00a0*/ 	.short	0x0100
        /*00a2*/ 	.byte	0x08
	.zero		1


	//   ....[1]....
        /*00a4*/ 	.word	0x00000290
        /*00a8*/ 	.word	0x000000ff
        /*00ac*/ 	.word	0x00000058
        /*00b0*/ 	.short	0x0100
        /*00b2*/ 	.byte	0x08
	.zero		1


	//   ....[2]....
        /*00b4*/ 	.word	0x000002a0
        /*00b8*/ 	.word	0x000000ff
        /*00bc*/ 	.word	0x00000008
        /*00c0*/ 	.short	0x0100
        /*00c2*/ 	.byte	0x08
	.zero		1


	//   ....[3]....
        /*00c4*/ 	.word	0x000002b0
        /*00c8*/ 	.word	0x000000ff
        /*00cc*/ 	.word	0x00000060
        /*00d0*/ 	.short	0x0100
        /*00d2*/ 	.byte	0x08
	.zero		1


	//   ....[4]....
        /*00d4*/ 	.word	0x000002c0
        /*00d8*/ 	.word	0x000000ff
        /*00dc*/ 	.word	0x00000010
        /*00e0*/ 	.short	0x0100
        /*00e2*/ 	.byte	0x08
	.zero		1


	//   ....[5]....
        /*00e4*/ 	.word	0x000002d0
        /*00e8*/ 	.word	0x000000ff
        /*00ec*/ 	.word	0x00000068
        /*00f0*/ 	.short	0x0100
        /*00f2*/ 	.byte	0x08
	.zero		1


	//   ....[6]....
        /*00f4*/ 	.word	0x000002e0
        /*00f8*/ 	.word	0x000000ff
        /*00fc*/ 	.word	0x00000018
        /*0100*/ 	.short	0x0100
        /*0102*/ 	.byte	0x08
	.zero		1


	//   ....[7]....
        /*0104*/ 	.word	0x000002f0
        /*0108*/ 	.word	0x000000ff
        /*010c*/ 	.word	0x00000070
        /*0110*/ 	.short	0x0100
        /*0112*/ 	.byte	0x08
	.zero		1


	//   ....[8]....
        /*0114*/ 	.word	0x00000300
        /*0118*/ 	.word	0x000000ff
        /*011c*/ 	.word	0x00000020
        /*0120*/ 	.short	0x0100
        /*0122*/ 	.byte	0x08
	.zero		1


	//   ....[9]....
        /*0124*/ 	.word	0x00000310
        /*0128*/ 	.word	0x000000ff
        /*012c*/ 	.word	0x00000078
        /*0130*/ 	.short	0x0100
        /*0132*/ 	.byte	0x08
	.zero		1


	//   ....[10]....
        /*0134*/ 	.word	0x00000320
        /*0138*/ 	.word	0x000000ff
        /*013c*/ 	.word	0x00000028
        /*0140*/ 	.short	0x0100
        /*0142*/ 	.byte	0x08
	.zero		1


	//   ....[11]....
        /*0144*/ 	.word	0x00000330
        /*0148*/ 	.word	0x000000ff
        /*014c*/ 	.word	0x00000080
        /*0150*/ 	.short	0x0100
        /*0152*/ 	.byte	0x08
	.zero		1


	//   ....[12]....
        /*0154*/ 	.word	0x00000340
        /*0158*/ 	.word	0x000000ff
        /*015c*/ 	.word	0x00000030
        /*0160*/ 	.short	0x0100
        /*0162*/ 	.byte	0x08
	.zero		1


	//   ....[13]....
        /*0164*/ 	.word	0x00000350
        /*0168*/ 	.word	0x000000ff
        /*016c*/ 	.word	0x00000088
        /*0170*/ 	.short	0x0100
        /*0172*/ 	.byte	0x08
	.zero		1


	//   ....[14]....
        /*0174*/ 	.word	0x00000360
        /*0178*/ 	.word	0x000000ff
        /*017c*/ 	.word	0x00000038
        /*0180*/ 	.short	0x0100
        /*0182*/ 	.byte	0x08
	.zero		1


	//   ....[15]....
        /*0184*/ 	.word	0x00000370
        /*0188*/ 	.word	0x000000ff
        /*018c*/ 	.word	0x00000090
        /*0190*/ 	.short	0x0100
        /*0192*/ 	.byte	0x08
	.zero		1


	//   ....[16]....
        /*0194*/ 	.word	0x00000380
        /*0198*/ 	.word	0x000000ff
        /*019c*/ 	.word	0x00000040
        /*01a0*/ 	.short	0x0100
        /*01a2*/ 	.byte	0x08
	.zero		1


	//   ....[17]....
        /*01a4*/ 	.word	0x00000390
        /*01a8*/ 	.word	0x000000ff
        /*01ac*/ 	.word	0x00000098
        /*01b0*/ 	.short	0x0100
        /*01b2*/ 	.byte	0x08
	.zero		1


	//   ....[18]....
        /*01b4*/ 	.word	0x000003a0
        /*01b8*/ 	.word	0x000000ff
        /*01bc*/ 	.word	0x00000048
        /*01c0*/ 	.short	0x0100
        /*01c2*/ 	.byte	0x08
	.zero		1


	//   ....[19]....
        /*01c4*/ 	.word	0x000003b0
        /*01c8*/ 	.word	0x000000ff
        /*01cc*/ 	.word	0x000000a0
        /*01d0*/ 	.short	0x0100
        /*01d2*/ 	.byte	0x08
	.zero		1


	//   ....[20]....
        /*01d4*/ 	.word	0x000003c0
        /*01d8*/ 	.word	0x000000ff
        /*01dc*/ 	.word	0x00000050
        /*01e0*/ 	.short	0x0100
        /*01e2*/ 	.byte	0x08
	.zero		1


	//   ....[21]....
        /*01e4*/ 	.word	0x000003d0
        /*01e8*/ 	.word	0x000000ff
        /*01ec*/ 	.word	0x000000a8
        /*01f0*/ 	.short	0x0100
        /*01f2*/ 	.byte	0x08
	.zero		1


	//   ....[22]....
        /*01f4*/ 	.word	0x00000910
        /*01f8*/ 	.word	0x000000ff
        /*01fc*/ 	.word	0x000000e0
        /*0200*/ 	.short	0x0100
        /*0202*/ 	.byte	0x08
	.zero		1


	//   ....[23]....
        /*0204*/ 	.word	0x000009b0
        /*0208*/ 	.word	0x000000ff
        /*020c*/ 	.word	0x000000e8
        /*0210*/ 	.short	0x0100
        /*0212*/ 	.byte	0x08
	.zero		1


	//   ....[24]....
        /*0214*/ 	.word	0x000009d0
        /*0218*/ 	.word	0x000000ff
        /*021c*/ 	.word	0x000000c0
        /*0220*/ 	.short	0x0100
        /*0222*/ 	.byte	0x09
	.zero		1


	//   ....[25]....
        /*0224*/ 	.word	0x000009e0
        /*0228*/ 	.word	0x000000ff
        /*022c*/ 	.word	0x000000c8
        /*0230*/ 	.short	0x0100
        /*0232*/ 	.byte	0x09
	.zero		1


	//   ....[26]....
        /*0234*/ 	.word	0x000009f0
        /*0238*/ 	.word	0x000000ff
        /*023c*/ 	.word	0x000000d0
        /*0240*/ 	.short	0x0100
        /*0242*/ 	.byte	0x09
	.zero		1


	//   ....[27]....
        /*0244*/ 	.word	0x00000a00
        /*0248*/ 	.word	0x000000ff
        /*024c*/ 	.word	0x000000d8
        /*0250*/ 	.short	0x0100
        /*0252*/ 	.byte	0x09
	.zero		1


	//   ....[28]....
        /*0254*/ 	.word	0x00001860
        /*0258*/ 	.word	0x000000ff
        /*025c*/ 	.word	0xfffffff8
        /*0260*/ 	.short	0x010a
        /*0262*/ 	.byte	0x0c
	.zero		1


	//   ....[29]....
        /*0264*/ 	.word	0x00001b30
        /*0268*/ 	.word	0x000000ff
        /*026c*/ 	.word	0x00000000
        /*0270*/ 	.short	0x010a
        /*0272*/ 	.byte	0x08
	.zero		1


	//   ....[30]....
        /*0274*/ 	.word	0x00001b90
        /*0278*/ 	.word	0x000000ff
        /*027c*/ 	.word	0x00000000
        /*0280*/ 	.short	0x010a
        /*0282*/ 	.byte	0x08
	.zero		1


	//   ....[31]....
        /*0284*/ 	.word	0x00001ce0
        /*0288*/ 	.word	0x00000017
        /*028c*/ 	.word	0x00000000
        /*0290*/ 	.short	0x0101
        /*0292*/ 	.byte	0x3f
	.zero		1


	//   ....[32]....
        /*0294*/ 	.word	0x00001e70
        /*0298*/ 	.word	0x00000016
        /*029c*/ 	.word	0x00000000
        /*02a0*/ 	.short	0x0101
        /*02a2*/ 	.byte	0x14
	.zero		1


	//   ....[33]....
        /*02a4*/ 	.word	0x00001ec0
        /*02a8*/ 	.word	0x000000ff
        /*02ac*/ 	.word	0x00000008
        /*02b0*/ 	.short	0x010a
        /*02b2*/ 	.byte	0x0c
	.zero		1


	//   ....[34]....
        /*02b4*/ 	.word	0x00006a90
        /*02b8*/ 	.word	0x00000004
        /*02bc*/ 	.word	0x00000000
        /*02c0*/ 	.short	0x0101
        /*02c2*/ 	.byte	0x14
	.zero		1


	//   ....[35]....
        /*02c4*/ 	.word	0x000073d0
        /*02c8*/ 	.word	0x00000014
        /*02cc*/ 	.word	0x00000058
        /*02d0*/ 	.short	0x010a
        /*02d2*/ 	.byte	0x3f
	.zero		1


	//   ....[36]....
        /*02d4*/ 	.word	0x00007830
        /*02d8*/ 	.word	0x0000000a
        /*02dc*/ 	.word	0x000000e8
        /*02e0*/ 	.short	0x0101
        /*02e2*/ 	.byte	0x3f
	.zero		1


	//   ....[37]....
        /*02e4*/ 	.word	0x00007fa0
        /*02e8*/ 	.word	0x00000005
        /*02ec*/ 	.word	0x00000000
        /*02f0*/ 	.short	0x010a
        /*02f2*/ 	.byte	0x3f
	.zero		1


	//   ....[38]....
        /*02f4*/ 	.word	0x00008020
        /*02f8*/ 	.word	0x00000007
        /*02fc*/ 	.word	0x00000000
        /*0300*/ 	.short	0x010a
        /*0302*/ 	.byte	0x3f
	.zero		1


	//   ....[39]....
        /*0304*/ 	.word	0x000080b0
        /*0308*/ 	.word	0x00000006
        /*030c*/ 	.word	0x00000000
        /*0310*/ 	.short	0x010a
        /*0312*/ 	.byte	0x3f
	.zero		1


	//   ....[40]....
        /*0314*/ 	.word	0x00008140
        /*0318*/ 	.word	0x00000009
        /*031c*/ 	.word	0x00000000
        /*0320*/ 	.short	0x010a
        /*0322*/ 	.byte	0x3f
	.zero		1


	//   ....[41]....
        /*0324*/ 	.word	0x000081d0
        /*0328*/ 	.word	0x00000006
        /*032c*/ 	.word	0x00000000
        /*0330*/ 	.short	0x010a
        /*0332*/ 	.byte	0x3f
	.zero		1


	//   ....[42]....
        /*0334*/ 	.word	0x00008260
        /*0338*/ 	.word	0x00000009
        /*033c*/ 	.word	0x00000000
        /*0340*/ 	.short	0x010a
        /*0342*/ 	.byte	0x3f
	.zero		1


	//   ....[43]....
        /*0344*/ 	.word	0x000082f0
        /*0348*/ 	.word	0x00000006
        /*034c*/ 	.word	0x00000000
        /*0350*/ 	.short	0x010a
        /*0352*/ 	.byte	0x3f
	.zero		1


	//   ....[44]....
        /*0354*/ 	.word	0x00008380
        /*0358*/ 	.word	0x00000009
        /*035c*/ 	.word	0x00000000
        /*0360*/ 	.short	0x010a
        /*0362*/ 	.byte	0x3f
	.zero		1


	//   ....[45]....
        /*0364*/ 	.word	0x00008410
        /*0368*/ 	.word	0x00000008
        /*036c*/ 	.word	0x00000000
        /*0370*/ 	.short	0x010a
        /*0372*/ 	.byte	0x3f
	.zero		1


	//   ....[46]....
        /*0374*/ 	.word	0x000084a0
        /*0378*/ 	.word	0x0000000b
        /*037c*/ 	.word	0x00000000
        /*0380*/ 	.short	0x010a
        /*0382*/ 	.byte	0x3f
	.zero		1


	//   ....[47]....
        /*0384*/ 	.word	0x00008530
        /*0388*/ 	.word	0x00000003
        /*038c*/ 	.word	0x00000000
        /*0390*/ 	.short	0x010a
        /*0392*/ 	.byte	0x3f
	.zero		1


	//   ....[48]....
        /*0394*/ 	.word	0x000085a0
        /*0398*/ 	.word	0x00000016
        /*039c*/ 	.word	0xfffffff8
        /*03a0*/ 	.short	0x010a
        /*03a2*/ 	.byte	0x3f
	.zero		1


	//   ....[49]....
        /*03a4*/ 	.word	0x00008600
        /*03a8*/ 	.word	0x00000059
        /*03ac*/ 	.word	0x00000000
        /*03b0*/ 	.short	0x010a
        /*03b2*/ 	.byte	0x3f
	.zero		1


	//   ....[50]....
        /*03b4*/ 	.word	0x00008660
        /*03b8*/ 	.word	0x00000016
        /*03bc*/ 	.word	0x00000008
        /*03c0*/ 	.short	0x010a
        /*03c2*/ 	.byte	0x3f
	.zero		1


	//   ....[51]....
        /*03c4*/ 	.word	0x00008730
        /*03c8*/ 	.word	0x00000014
        /*03cc*/ 	.word	0x00000058
        /*03d0*/ 	.short	0x010a
        /*03d2*/ 	.byte	0x3f
	.zero		1


	//   ....[52]....
        /*03d4*/ 	.word	0x00008810
        /*03d8*/ 	.word	0x00000005
        /*03dc*/ 	.word	0x00000000
        /*03e0*/ 	.short	0x010a
        /*03e2*/ 	.byte	0x3f
	.zero		1


	//   ....[53]....
        /*03e4*/ 	.word	0x00008860
        /*03e8*/ 	.word	0x00000007
        /*03ec*/ 	.word	0x00000000
        /*03f0*/ 	.short	0x010a
        /*03f2*/ 	.byte	0x3f
	.zero		1


	//   ....[54]....
        /*03f4*/ 	.word	0x000088b0
        /*03f8*/ 	.word	0x00000006
        /*03fc*/ 	.word	0x00000000
        /*0400*/ 	.short	0x010a
        /*0402*/ 	.byte	0x3f
	.zero		1


	//   ....[55]....
        /*0404*/ 	.word	0x00008900
        /*0408*/ 	.word	0x00000009
        /*040c*/ 	.word	0x00000000
        /*0410*/ 	.short	0x010a
        /*0412*/ 	.byte	0x3f
	.zero		1


	//   ....[56]....
        /*0414*/ 	.word	0x00008950
        /*0418*/ 	.word	0x00000006
        /*041c*/ 	.word	0x00000000
        /*0420*/ 	.short	0x010a
        /*0422*/ 	.byte	0x3f
	.zero		1


	//   ....[57]....
        /*0424*/ 	.word	0x000089a0
        /*0428*/ 	.word	0x00000009
        /*042c*/ 	.word	0x00000000
        /*0430*/ 	.short	0x010a
        /*0432*/ 	.byte	0x3f
	.zero		1


	//   ....[58]....
        /*0434*/ 	.word	0x000089f0
        /*0438*/ 	.word	0x00000006
        /*043c*/ 	.word	0x00000000
        /*0440*/ 	.short	0x010a
        /*0442*/ 	.byte	0x3f
	.zero		1


	//   ....[59]....
        /*0444*/ 	.word	0x00008a40
        /*0448*/ 	.word	0x00000009
        /*044c*/ 	.word	0x00000000
        /*0450*/ 	.short	0x010a
        /*0452*/ 	.byte	0x3f
	.zero		1


	//   ....[60]....
        /*0454*/ 	.word	0x00008a90
        /*0458*/ 	.word	0x00000008
        /*045c*/ 	.word	0x00000000
        /*0460*/ 	.short	0x010a
        /*0462*/ 	.byte	0x3f
	.zero		1


	//   ....[61]....
        /*0464*/ 	.word	0x00008ae0
        /*0468*/ 	.word	0x0000000b
        /*046c*/ 	.word	0x00000000
        /*0470*/ 	.short	0x010a
        /*0472*/ 	.byte	0x3f
	.zero		1


	//----- nvinfo : EIATTR_NUM_MBARRIERS
	.align		4
.L_28:
        /*0474*/ 	.byte	0x03, 0x38
        /*0476*/ 	.short	0x001c


	//----- nvinfo : EIATTR_EXIT_INSTR_OFFSETS
	.align		4
        /*0478*/ 	.byte	0x04, 0x1c
        /*047a*/ 	.short	(.L_30 - .L_29)


	//   ....[0]....
.L_29:
        /*047c*/ 	.word	0x000014a0


	//   ....[1]....
        /*0480*/ 	.word	0x00001500


	//   ....[2]....
        /*0484*/ 	.word	0x000070a0


	//   ....[3]....
        /*0488*/ 	.word	0x000070d0


	//   ....[4]....
        /*048c*/ 	.word	0x00008580


	//----- nvinfo : EIATTR_MAX_THREADS
	.align		4
.L_30:
        /*0490*/ 	.byte	0x04, 0x05
        /*0492*/ 	.short	(.L_32 - .L_31)
.L_31:
        /*0494*/ 	.word	0x00000180
        /*0498*/ 	.word	0x00000001
        /*049c*/ 	.word	0x00000001


	//----- nvinfo : EIATTR_CRS_STACK_SIZE
	.align		4
.L_32:
        /*04a0*/ 	.byte	0x04, 0x1e
        /*04a2*/ 	.short	(.L_34 - .L_33)
.L_33:
        /*04a4*/ 	.word	0x00000000


	//----- nvinfo : EIATTR_CBANK_PARAM_SIZE
	.align		4
.L_34:
        /*04a8*/ 	.byte	0x03, 0x19
        /*04aa*/ 	.short	0x0570


	//----- nvinfo : EIATTR_PARAM_CBANK
	.align		4
        /*04ac*/ 	.byte	0x04, 0x0a
        /*04ae*/ 	.short	(.L_36 - .L_35)
	.align		4
.L_35:
        /*04b0*/ 	.word	index@(.nv.constant0._ZN7cutlass13device_kernelINS_4gemm6kernel13GemmUniversalIN4cute5tupleIJiiiiEEENS1_10collective13CollectiveMmaINS1_40MainloopSm90TmaGmmaWarpSpecializedSparseILi11ENS5_IJNS4_1CILi2EEENSA_ILi1EEESC_EEENS1_32KernelTmaWarpSpecializedPingpongEEENS5_IJNSA_ILi64EEENSA_ILi128EEESG_EEENS_10bfloat16_tENS5_IJNS4_6LayoutINS5_IJiNS5_IJSB_iEEEiEEENS5_IJlNS5_IJSC_SB_EEElEEEEENSK_INS5_IJNS5_IJNS5_IJNSA_ILi8EEESB_NSA_ILi4EEEEEEiEEENS5_IJNS5_IJNSA_ILi16EEESB_SB_EEEiEEEiEEENS5_IJNS5_IJNS5_IJSG_SU_NSA_ILi1024EEEEEENSA_ILi4096EEEEEENS5_IJNS5_IJSC_NSA_ILi512EEENSA_ILi32EEEEEElEEElEEEEEEEESJ_NS5_IJlSC_lEEENS4_8TiledMMAINS4_8MMA_AtomIJNS4_4SM904GMMA6SPARSE29GMMA_64x128x32_F32BF16BF16_SSILNS1D_5MajorE0ELS1G_0ELNS1D_7ScaleInE1ELS1H_1ELNS1D_9SparseSelE0EEEEEENSK_INS5_IJSC_SC_SC_EEENS5_IJNSA_ILi0EEES1M_S1M_EEEEENS5_IJNS4_10UnderscoreES1P_S1P_EEEEENS4_13SM90_TMA_LOADENS4_14ComposedLayoutINS4_7SwizzleILi2ELi4ELi3EEENS4_25smem_sparse_ptr_flag_bitsILi2ELi16EEENSK_INS5_IJNS5_IJSC_SQ_EEENS5_IJSB_S13_EEEEEENS5_IJNS5_IJS1M_SG_EEESN_EEEEEEEvNS4_8identityENS4_23SM90_TMA_LOAD_MULTICASTENS1T_INS1U_ILi3ELi4ELi3EEENS4_18smem_ptr_flag_bitsILi16EEENSK_INS5_IJSQ_SG_EEENS5_IJSG_SC_EEEEEEEvS25_EENS_8epilogue10collective6detail29Sm90TmaWarpSpecializedAdapterINS2G_15DefaultEpilogueIfNS5_IJSC_llEEES2K_NS2F_6thread17LinearCombinationIfLi1EffLNS2L_9ScaleType4KindE0ELNS_15FloatRoundStyleE2EfEENS1_15EpilogueDefaultEEEEEvvEEEEvNT_6ParamsE)
        /*04b4*/ 	.short	0x0210
        /*04b6*/ 	.short	0x0570


	//----- nvinfo : EIATTR_SW_WAR
	.align		4
.L_36:
        /*04b8*/ 	.byte	0x04, 0x36
        /*04ba*/ 	.short	(.L_38 - .L_37)
.L_37:
        /*04bc*/ 	.word	0x00000008
.L_38:


//--------------------- .nv.callgraph             --------------------------
	.section	.nv.callgraph,"",@"SHT_CUDA_CALLGRAPH"
	.align	4
	.sectionentsize	8
	.align		4
        /*0000*/ 	.word	0x00000000
	.align		4
        /*0004*/ 	.word	0xffffffff
	.align		4
        /*0008*/ 	.word	0x00000000
	.align		4
        /*000c*/ 	.word	0xfffffffe
	.align		4
        /*0010*/ 	.word	0x00000000
	.align		4
        /*0014*/ 	.word	0xfffffffd
	.align		4
        /*0018*/ 	.word	0x00000000
	.align		4
        /*001c*/ 	.word	0xfffffffc


//--------------------- .nv.constant4             --------------------------
	.section	.nv.constant4,"a",@progbits
	.align	8
	.align		8
.nv.constant4:
        /*0000*/ 	.dword	_ZN39_INTERNAL_670aa08b_4_k_cu_1b9c71d3_26154cuda3std3__45__cpo5beginE
	.align		8
        /*0008*/ 	.dword	_ZN39_INTERNAL_670aa08b_4_k_cu_1b9c71d3_26154cuda3std3__45__cpo3endE
	.align		8
        /*0010*/ 	.dword	_ZN39_INTERNAL_670aa08b_4_k_cu_1b9c71d3_26154cuda3std3__45__cpo6cbeginE
	.align		8
        /*0018*/ 	.dword	_ZN39_INTERNAL_670aa08b_4_k_cu_1b9c71d3_26154cuda3std3__45__cpo4cendE
	.align		8
        /*0020*/ 	.dword	_ZN39_INTERNAL_670aa08b_4_k_cu_1b9c71d3_26154cuda3std3__441_GLOBAL__N__670aa08b_4_k_cu_1b9c71d3_26156ignoreE
	.align		8
        /*0028*/ 	.dword	_ZN39_INTERNAL_670aa08b_4_k_cu_1b9c71d3_26154cuda3std3__419piecewise_constructE
	.align		8
        /*0030*/ 	.dword	_ZN39_INTERNAL_670aa08b_4_k_cu_1b9c71d3_26154cuda3std3__48in_placeE
	.align		8
        /*0038*/ 	.dword	_ZN39_INTERNAL_670aa08b_4_k_cu_1b9c71d3_26154cuda3std6ranges3__45__cpo4swapE
	.align		8
        /*0040*/ 	.dword	_ZN39_INTERNAL_670aa08b_4_k_cu_1b9c71d3_26154cuda3std6ranges3__45__cpo9iter_moveE
	.align		8
        /*0048*/ 	.dword	_ZN39_INTERNAL_670aa08b_4_k_cu_1b9c71d3_26154cute7productE
	.align		8
        /*0050*/ 	.dword	_ZN39_INTERNAL_670aa08b_4_k_cu_1b9c71d3_26154cute1_E


//--------------------- .text._ZN7cutlass13device_kernelINS_4gemm6kernel13GemmUniversalIN4cute5tupleIJiiiiEEENS1_10collective13CollectiveMmaINS1_40MainloopSm90TmaGmmaWarpSpecializedSparseILi11ENS5_IJNS4_1CILi2EEENSA_ILi1EEESC_EEENS1_32KernelTmaWarpSpecializedPingpongEEENS5_IJNSA_ILi64EEENSA_ILi128EEESG_EEENS_10bfloat16_tENS5_IJNS4_6LayoutINS5_IJiNS5_IJSB_iEEEiEEENS5_IJlNS5_IJSC_SB_EEElEEEEENSK_INS5_IJNS5_IJNS5_IJNSA_ILi8EEESB_NSA_ILi4EEEEEEiEEENS5_IJNS5_IJNSA_ILi16EEESB_SB_EEEiEEEiEEENS5_IJNS5_IJNS5_IJSG_SU_NSA_ILi1024EEEEEENSA_ILi4096EEEEEENS5_IJNS5_IJSC_NSA_ILi512EEENSA_ILi32EEEEEElEEElEEEEEEEESJ_NS5_IJlSC_lEEENS4_8TiledMMAINS4_8MMA_AtomIJNS4_4SM904GMMA6SPARSE29GMMA_64x128x32_F32BF16BF16_SSILNS1D_5MajorE0ELS1G_0ELNS1D_7ScaleInE1ELS1H_1ELNS1D_9SparseSelE0EEEEEENSK_INS5_IJSC_SC_SC_EEENS5_IJNSA_ILi0EEES1M_S1M_EEEEENS5_IJNS4_10UnderscoreES1P_S1P_EEEEENS4_13SM90_TMA_LOADENS4_14ComposedLayoutINS4_7SwizzleILi2ELi4ELi3EEENS4_25smem_sparse_ptr_flag_bitsILi2ELi16EEENSK_INS5_IJNS5_IJSC_SQ_EEENS5_IJSB_S13_EEEEEENS5_IJNS5_IJS1M_SG_EEESN_EEEEEEEvNS4_8identityENS4_23SM90_TMA_LOAD_MULTICASTENS1T_INS1U_ILi3ELi4ELi3EEENS4_18smem_ptr_flag_bitsILi16EEENSK_INS5_IJSQ_SG_EEENS5_IJSG_SC_EEEEEEEvS25_EENS_8epilogue10collective6detail29Sm90TmaWarpSpecializedAdapterINS2G_15DefaultEpilogueIfNS5_IJSC_llEEES2K_NS2F_6thread17LinearCombinationIfLi1EffLNS2L_9ScaleType4KindE0ELNS_15FloatRoundStyleE2EfEENS1_15EpilogueDefaultEEEEEvvEEEEvNT_6ParamsE --------------------------
	.section	.text._ZN7cutlass13device_kernelINS_4gemm6kernel13GemmUniversalIN4cute5tupleIJiiiiEEENS1_10collective13CollectiveMmaINS1_40MainloopSm90TmaGmmaWarpSpecializedSparseILi11ENS5_IJNS4_1CILi2EEENSA_ILi1EEESC_EEENS1_32KernelTmaWarpSpecializedPingpongEEENS5_IJNSA_ILi64EEENSA_ILi128EEESG_EEENS_10bfloat16_tENS5_IJNS4_6LayoutINS5_IJiNS5_IJSB_iEEEiEEENS5_IJlNS5_IJSC_SB_EEElEEEEENSK_INS5_IJNS5_IJNS5_IJNSA_ILi8EEESB_NSA_ILi4EEEEEEiEEENS5_IJNS5_IJNSA_ILi16EEESB_SB_EEEiEEEiEEENS5_IJNS5_IJNS5_IJSG_SU_NSA_ILi1024EEEEEENSA_ILi4096EEEEEENS5_IJNS5_IJSC_NSA_ILi512EEENSA_ILi32EEEEEElEEElEEEEEEEESJ_NS5_IJlSC_lEEENS4_8TiledMMAINS4_8MMA_AtomIJNS4_4SM904GMMA6SPARSE29GMMA_64x128x32_F32BF16BF16_SSILNS1D_5MajorE0ELS1G_0ELNS1D_7ScaleInE1ELS1H_1ELNS1D_9SparseSelE0EEEEEENSK_INS5_IJSC_SC_SC_EEENS5_IJNSA_ILi0EEES1M_S1M_EEEEENS5_IJNS4_10UnderscoreES1P_S1P_EEEEENS4_13SM90_TMA_LOADENS4_14ComposedLayoutINS4_7SwizzleILi2ELi4ELi3EEENS4_25smem_sparse_ptr_flag_bitsILi2ELi16EEENSK_INS5_IJNS5_IJSC_SQ_EEENS5_IJSB_S13_EEEEEENS5_IJNS5_IJS1M_SG_EEESN_EEEEEEEvNS4_8identityENS4_23SM90_TMA_LOAD_MULTICASTENS1T_INS1U_ILi3ELi4ELi3EEENS4_18smem_ptr_flag_bitsILi16EEENSK_INS5_IJSQ_SG_EEENS5_IJSG_SC_EEEEEEEvS25_EENS_8epilogue10collective6detail29Sm90TmaWarpSpecializedAdapterINS2G_15DefaultEpilogueIfNS5_IJSC_llEEES2K_NS2F_6thread17LinearCombinationIfLi1EffLNS2L_9ScaleType4KindE0ELNS_15FloatRoundStyleE2EfEENS1_15EpilogueDefaultEEEEEvvEEEEvNT_6ParamsE,"ax",@progbits
	.align	128
.text._ZN7cutlass13device_kernelINS_4gemm6kernel13GemmUniversalIN4cute5tupleIJiiiiEEENS1_10collective13CollectiveMmaINS1_40MainloopSm90TmaGmmaWarpSpecializedSparseILi11ENS5_IJNS4_1CILi2EEENSA_ILi1EEESC_EEENS1_32KernelTmaWarpSpecializedPingpongEEENS5_IJNSA_ILi64EEENSA_ILi128EEESG_EEENS_10bfloat16_tENS5_IJNS4_6LayoutINS5_IJiNS5_IJSB_iEEEiEEENS5_IJlNS5_IJSC_SB_EEElEEEEENSK_INS5_IJNS5_IJNS5_IJNSA_ILi8EEESB_NSA_ILi4EEEEEEiEEENS5_IJNS5_IJNSA_ILi16EEESB_SB_EEEiEEEiEEENS5_IJNS5_IJNS5_IJSG_SU_NSA_ILi1024EEEEEENSA_ILi4096EEEEEENS5_IJNS5_IJSC_NSA_ILi512EEENSA_ILi32EEEEEElEEElEEEEEEEESJ_NS5_IJlSC_lEEENS4_8TiledMMAINS4_8MMA_AtomIJNS4_4SM904GMMA6SPARSE29GMMA_64x128x32_F32BF16BF16_SSILNS1D_5MajorE0ELS1G_0ELNS1D_7ScaleInE1ELS1H_1ELNS1D_9SparseSelE0EEEEEENSK_INS5_IJSC_SC_SC_EEENS5_IJNSA_ILi0EEES1M_S1M_EEEEENS5_IJNS4_10UnderscoreES1P_S1P_EEEEENS4_13SM90_TMA_LOADENS4_14ComposedLayoutINS4_7SwizzleILi2ELi4ELi3EEENS4_25smem_sparse_ptr_flag_bitsILi2ELi16EEENSK_INS5_IJNS5_IJSC_SQ_EEENS5_IJSB_S13_EEEEEENS5_IJNS5_IJS1M_SG_EEESN_EEEEEEEvNS4_8identityENS4_23SM90_TMA_LOAD_MULTICASTENS1T_INS1U_ILi3ELi4ELi3EEENS4_18smem_ptr_flag_bitsILi16EEENSK_INS5_IJSQ_SG_EEENS5_IJSG_SC_EEEEEEEvS25_EENS_8epilogue10collective6detail29Sm90TmaWarpSpecializedAdapterINS2G_15DefaultEpilogueIfNS5_IJSC_llEEES2K_NS2F_6thread17LinearCombinationIfLi1EffLNS2L_9ScaleType4KindE0ELNS_15FloatRoundStyleE2EfEENS1_15EpilogueDefaultEEEEEvvEEEEvNT_6ParamsE:
        .type           _ZN7cutlass13device_kernelINS_4gemm6kernel13GemmUniversalIN4cute5tupleIJiiiiEEENS1_10collective13CollectiveMmaINS1_40MainloopSm90TmaGmmaWarpSpecializedSparseILi11ENS5_IJNS4_1CILi2EEENSA_ILi1EEESC_EEENS1_32KernelTmaWarpSpecializedPingpongEEENS5_IJNSA_ILi64EEENSA_ILi128EEESG_EEENS_10bfloat16_tENS5_IJNS4_6LayoutINS5_IJiNS5_IJSB_iEEEiEEENS5_IJlNS5_IJSC_SB_EEElEEEEENSK_INS5_IJNS5_IJNS5_IJNSA_ILi8EEESB_NSA_ILi4EEEEEEiEEENS5_IJNS5_IJNSA_ILi16EEESB_SB_EEEiEEEiEEENS5_IJNS5_IJNS5_IJSG_SU_NSA_ILi1024EEEEEENSA_ILi4096EEEEEENS5_IJNS5_IJSC_NSA_ILi512EEENSA_ILi32EEEEEElEEElEEEEEEEESJ_NS5_IJlSC_lEEENS4_8TiledMMAINS4_8MMA_AtomIJNS4_4SM904GMMA6SPARSE29GMMA_64x128x32_F32BF16BF16_SSILNS1D_5MajorE0ELS1G_0ELNS1D_7ScaleInE1ELS1H_1ELNS1D_9SparseSelE0EEEEEENSK_INS5_IJSC_SC_SC_EEENS5_IJNSA_ILi0EEES1M_S1M_EEEEENS5_IJNS4_10UnderscoreES1P_S1P_EEEEENS4_13SM90_TMA_LOADENS4_14ComposedLayoutINS4_7SwizzleILi2ELi4ELi3EEENS4_25smem_sparse_ptr_flag_bitsILi2ELi16EEENSK_INS5_IJNS5_IJSC_SQ_EEENS5_IJSB_S13_EEEEEENS5_IJNS5_IJS1M_SG_EEESN_EEEEEEEvNS4_8identityENS4_23SM90_TMA_LOAD_MULTICASTENS1T_INS1U_ILi3ELi4ELi3EEENS4_18smem_ptr_flag_bitsILi16EEENSK_INS5_IJSQ_SG_EEENS5_IJSG_SC_EEEEEEEvS25_EENS_8epilogue10collective6detail29Sm90TmaWarpSpecializedAdapterINS2G_15DefaultEpilogueIfNS5_IJSC_llEEES2K_NS2F_6thread17LinearCombinationIfLi1EffLNS2L_9ScaleType4KindE0ELNS_15FloatRoundStyleE2EfEENS1_15EpilogueDefaultEEEEEvvEEEEvNT_6ParamsE,@function
        .size           _ZN7cutlass13device_kernelINS_4gemm6kernel13GemmUniversalIN4cute5tupleIJiiiiEEENS1_10collective13CollectiveMmaINS1_40MainloopSm90TmaGmmaWarpSpecializedSparseILi11ENS5_IJNS4_1CILi2EEENSA_ILi1EEESC_EEENS1_32KernelTmaWarpSpecializedPingpongEEENS5_IJNSA_ILi64EEENSA_ILi128EEESG_EEENS_10bfloat16_tENS5_IJNS4_6LayoutINS5_IJiNS5_IJSB_iEEEiEEENS5_IJlNS5_IJSC_SB_EEElEEEEENSK_INS5_IJNS5_IJNS5_IJNSA_ILi8EEESB_NSA_ILi4EEEEEEiEEENS5_IJNS5_IJNSA_ILi16EEESB_SB_EEEiEEEiEEENS5_IJNS5_IJNS5_IJSG_SU_NSA_ILi1024EEEEEENSA_ILi4096EEEEEENS5_IJNS5_IJSC_NSA_ILi512EEENSA_ILi32EEEEEElEEElEEEEEEEESJ_NS5_IJlSC_lEEENS4_8TiledMMAINS4_8MMA_AtomIJNS4_4SM904GMMA6SPARSE29GMMA_64x128x32_F32BF16BF16_SSILNS1D_5MajorE0ELS1G_0ELNS1D_7ScaleInE1ELS1H_1ELNS1D_9SparseSelE0EEEEEENSK_INS5_IJSC_SC_SC_EEENS5_IJNSA_ILi0EEES1M_S1M_EEEEENS5_IJNS4_10UnderscoreES1P_S1P_EEEEENS4_13SM90_TMA_LOADENS4_14ComposedLayoutINS4_7SwizzleILi2ELi4ELi3EEENS4_25smem_sparse_ptr_flag_bitsILi2ELi16EEENSK_INS5_IJNS5_IJSC_SQ_EEENS5_IJSB_S13_EEEEEENS5_IJNS5_IJS1M_SG_EEESN_EEEEEEEvNS4_8identityENS4_23SM90_TMA_LOAD_MULTICASTENS1T_INS1U_ILi3ELi4ELi3EEENS4_18smem_ptr_flag_bitsILi16EEENSK_INS5_IJSQ_SG_EEENS5_IJSG_SC_EEEEEEEvS25_EENS_8epilogue10collective6detail29Sm90TmaWarpSpecializedAdapterINS2G_15DefaultEpilogueIfNS5_IJSC_llEEES2K_NS2F_6thread17LinearCombinationIfLi1EffLNS2L_9ScaleType4KindE0ELNS_15FloatRoundStyleE2EfEENS1_15EpilogueDefaultEEEEEvvEEEEvNT_6ParamsE,(.L_x_207 - _ZN7cutlass13device_kernelINS_4gemm6kernel13GemmUniversalIN4cute5tupleIJiiiiEEENS1_10collective13CollectiveMmaINS1_40MainloopSm90TmaGmmaWarpSpecializedSparseILi11ENS5_IJNS4_1CILi2EEENSA_ILi1EEESC_EEENS1_32KernelTmaWarpSpecializedPingpongEEENS5_IJNSA_ILi64EEENSA_ILi128EEESG_EEENS_10bfloat16_tENS5_IJNS4_6LayoutINS5_IJiNS5_IJSB_iEEEiEEENS5_IJlNS5_IJSC_SB_EEElEEEEENSK_INS5_IJNS5_IJNS5_IJNSA_ILi8EEESB_NSA_ILi4EEEEEEiEEENS5_IJNS5_IJNSA_ILi16EEESB_SB_EEEiEEEiEEENS5_IJNS5_IJNS5_IJSG_SU_NSA_ILi1024EEEEEENSA_ILi4096EEEEEENS5_IJNS5_IJSC_NSA_ILi512EEENSA_ILi32EEEEEElEEElEEEEEEEESJ_NS5_IJlSC_lEEENS4_8TiledMMAINS4_8MMA_AtomIJNS4_4SM904GMMA6SPARSE29GMMA_64x128x32_F32BF16BF16_SSILNS1D_5MajorE0ELS1G_0ELNS1D_7ScaleInE1ELS1H_1ELNS1D_9SparseSelE0EEEEEENSK_INS5_IJSC_SC_SC_EEENS5_IJNSA_ILi0EEES1M_S1M_EEEEENS5_IJNS4_10UnderscoreES1P_S1P_EEEEENS4_13SM90_TMA_LOADENS4_14ComposedLayoutINS4_7SwizzleILi2ELi4ELi3EEENS4_25smem_sparse_ptr_flag_bitsILi2ELi16EEENSK_INS5_IJNS5_IJSC_SQ_EEENS5_IJSB_S13_EEEEEENS5_IJNS5_IJS1M_SG_EEESN_EEEEEEEvNS4_8identityENS4_23SM90_TMA_LOAD_MULTICASTENS1T_INS1U_ILi3ELi4ELi3EEENS4_18smem_ptr_flag_bitsILi16EEENSK_INS5_IJSQ_SG_EEENS5_IJSG_SC_EEEEEEEvS25_EENS_8epilogue10collective6detail29Sm90TmaWarpSpecializedAdapterINS2G_15DefaultEpilogueIfNS5_IJSC_llEEES2K_NS2F_6thread17LinearCombinationIfLi1EffLNS2L_9ScaleType4KindE0ELNS_15FloatRoundStyleE2EfEENS1_15EpilogueDefaultEEEEEvvEEEEvNT_6ParamsE)
        .other          _ZN7cutlass13device_kernelINS_4gemm6kernel13GemmUniversalIN4cute5tupleIJiiiiEEENS1_10collective13CollectiveMmaINS1_40MainloopSm90TmaGmmaWarpSpecializedSparseILi11ENS5_IJNS4_1CILi2EEENSA_ILi1EEESC_EEENS1_32KernelTmaWarpSpecializedPingpongEEENS5_IJNSA_ILi64EEENSA_ILi128EEESG_EEENS_10bfloat16_tENS5_IJNS4_6LayoutINS5_IJiNS5_IJSB_iEEEiEEENS5_IJlNS5_IJSC_SB_EEElEEEEENSK_INS5_IJNS5_IJNS5_IJNSA_ILi8EEESB_NSA_ILi4EEEEEEiEEENS5_IJNS5_IJNSA_ILi16EEESB_SB_EEEiEEEiEEENS5_IJNS5_IJNS5_IJSG_SU_NSA_ILi1024EEEEEENSA_ILi4096EEEEEENS5_IJNS5_IJSC_NSA_ILi512EEENSA_ILi32EEEEEElEEElEEEEEEEESJ_NS5_IJlSC_lEEENS4_8TiledMMAINS4_8MMA_AtomIJNS4_4SM904GMMA6SPARSE29GMMA_64x128x32_F32BF16BF16_SSILNS1D_5MajorE0ELS1G_0ELNS1D_7ScaleInE1ELS1H_1ELNS1D_9SparseSelE0EEEEEENSK_INS5_IJSC_SC_SC_EEENS5_IJNSA_ILi0EEES1M_S1M_EEEEENS5_IJNS4_10UnderscoreES1P_S1P_EEEEENS4_13SM90_TMA_LOADENS4_14ComposedLayoutINS4_7SwizzleILi2ELi4ELi3EEENS4_25smem_sparse_ptr_flag_bitsILi2ELi16EEENSK_INS5_IJNS5_IJSC_SQ_EEENS5_IJSB_S13_EEEEEENS5_IJNS5_IJS1M_SG_EEESN_EEEEEEEvNS4_8identityENS4_23SM90_TMA_LOAD_MULTICASTENS1T_INS1U_ILi3ELi4ELi3EEENS4_18smem_ptr_flag_bitsILi16EEENSK_INS5_IJSQ_SG_EEENS5_IJSG_SC_EEEEEEEvS25_EENS_8epilogue10collective6detail29Sm90TmaWarpSpecializedAdapterINS2G_15DefaultEpilogueIfNS5_IJSC_llEEES2K_NS2F_6thread17LinearCombinationIfLi1EffLNS2L_9ScaleType4KindE0ELNS_15FloatRoundStyleE2EfEENS1_15EpilogueDefaultEEEEEvvEEEEvNT_6ParamsE,@"STO_CUDA_ENTRY STV_DEFAULT"
_ZN7cutlass13device_kernelINS_4gemm6kernel13GemmUniversalIN4cute5tupleIJiiiiEEENS1_10collective13CollectiveMmaINS1_40MainloopSm90TmaGmmaWarpSpecializedSparseILi11ENS5_IJNS4_1CILi2EEENSA_ILi1EEESC_EEENS1_32KernelTmaWarpSpecializedPingpongEEENS5_IJNSA_ILi64EEENSA_ILi128EEESG_EEENS_10bfloat16_tENS5_IJNS4_6LayoutINS5_IJiNS5_IJSB_iEEEiEEENS5_IJlNS5_IJSC_SB_EEElEEEEENSK_INS5_IJNS5_IJNS5_IJNSA_ILi8EEESB_NSA_ILi4EEEEEEiEEENS5_IJNS5_IJNSA_ILi16EEESB_SB_EEEiEEEiEEENS5_IJNS5_IJNS5_IJSG_SU_NSA_ILi1024EEEEEENSA_ILi4096EEEEEENS5_IJNS5_IJSC_NSA_ILi512EEENSA_ILi32EEEEEElEEElEEEEEEEESJ_NS5_IJlSC_lEEENS4_8TiledMMAINS4_8MMA_AtomIJNS4_4SM904GMMA6SPARSE29GMMA_64x128x32_F32BF16BF16_SSILNS1D_5MajorE0ELS1G_0ELNS1D_7ScaleInE1ELS1H_1ELNS1D_9SparseSelE0EEEEEENSK_INS5_IJSC_SC_SC_EEENS5_IJNSA_ILi0EEES1M_S1M_EEEEENS5_IJNS4_10UnderscoreES1P_S1P_EEEEENS4_13SM90_TMA_LOADENS4_14ComposedLayoutINS4_7SwizzleILi2ELi4ELi3EEENS4_25smem_sparse_ptr_flag_bitsILi2ELi16EEENSK_INS5_IJNS5_IJSC_SQ_EEENS5_IJSB_S13_EEEEEENS5_IJNS5_IJS1M_SG_EEESN_EEEEEEEvNS4_8identityENS4_23SM90_TMA_LOAD_MULTICASTENS1T_INS1U_ILi3ELi4ELi3EEENS4_18smem_ptr_flag_bitsILi16EEENSK_INS5_IJSQ_SG_EEENS5_IJSG_SC_EEEEEEEvS25_EENS_8epilogue10collective6detail29Sm90TmaWarpSpecializedAdapterINS2G_15DefaultEpilogueIfNS5_IJSC_llEEES2K_NS2F_6thread17LinearCombinationIfLi1EffLNS2L_9ScaleType4KindE0ELNS_15FloatRoundStyleE2EfEENS1_15EpilogueDefaultEEEEEvvEEEEvNT_6ParamsE:
[----:B------:R-:W-:Y:S01]  /*0000*/  LDC R1, c[0x0][0x28] ;  /* 0x00000a00ff017b82 */ /* 0x000fe20000000800 */
[----:B------:R-:W0:Y:S01]  /*0010*/  S2R R10, SR_TID.X ;  /* 0x00000000000a7919 */ /* 0x000e220000002100 */
[----:B------:R-:W-:Y:S01]  /*0020*/  ELECT P0, URZ, PT ;  /* 0x00000000003f782f */ /* 0x000fe20003800000 */
[----:B------:R-:W-:Y:S01]  /*0030*/  BSSY B0, `(.L_x_0) ;  /* 0x0000012000007945 */ /* 0x000fe20003800000 */
[--C-:B0-----:R-:W-:Y:S02]  /*0040*/  SHF.R.U32.HI R0, RZ, 0x5, R10.reuse ;  /* 0x00000005ff007819 */ /* 0x101fe4000001160a */
[----:B------:R-:W-:-:S03]  /*0050*/  SHF.R.U32.HI R4, RZ, 0x7, R10 ;  /* 0x00000007ff047819 */ /* 0x000fc6000001160a */
[----:B------:R-:W0:Y:S04]  /*0060*/  SHFL.IDX PT, R2, R0, RZ, 0x1f ;  /* 0x00001fff00027589 */ /* 0x000e2800000e0000 */
[----:B------:R1:W2:Y:S01]  /*0070*/  SHFL.IDX PT, R5, R4, RZ, 0x1f ;  /* 0x00001fff04057589 */ /* 0x0002a200000e0000 */
[----:B0-----:R-:W-:-:S13]  /*0080*/  ISETP.NE.OR P0, PT, R2, RZ, !P0 ;  /* 0x000000ff0200720c */ /* 0x001fda0004705670 */
[----:B-12---:R-:W-:Y:S05]  /*0090*/  @P0 BRA `(.L_x_1) ;  /* 0x00000000002c0947 */ /* 0x006fea0003800000 */
[----:B------:R-:W-:Y:S02]  /*00a0*/  ULDC.64 UR4, c[0x0][0x198] ;  /* 0x0000660000047ab9 */ /* 0x000fe40000000a00 */
[----:B------:R-:W-:Y:S02]  /*00b0*/  UIADD3 UR6, UP0, UR4, 0xf0, URZ ;  /* 0x000000f004067890 */ /* 0x000fe4000ff1e03f */
[----:B------:R-:W-:Y:S02]  /*00c0*/  UIADD3 UR8, UP1, UR4, 0x1f0, URZ ;  /* 0x000001f004087890 */ /* 0x000fe4000ff3e03f */
[----:B------:R-:W-:Y:S02]  /*00d0*/  UIADD3 UR4, UP2, UR4, 0x2f0, URZ ;  /* 0x000002f004047890 */ /* 0x000fe4000ff5e03f */
[----:B------:R-:W-:Y:S02]  /*00e0*/  UIADD3.X UR7, URZ, UR5, URZ, UP0, !UPT ;  /* 0x000000053f077290 */ /* 0x000fe400087fe43f */
[----:B------:R-:W-:-:S02]  /*00f0*/  UIADD3.X UR9, URZ, UR5, URZ, UP1, !UPT ;  /* 0x000000053f097290 */ /* 0x000fc40008ffe43f */
[----:B------:R-:W-:-:S05]  /*0100*/  UIADD3.X UR5, URZ, UR5, URZ, UP2, !UPT ;  /* 0x000000053f057290 */ /* 0x000fca00097fe43f */
[----:B------:R0:W-:Y:S02]  /*0110*/  UTMACCTL.PF [UR6] ;  /* 0x00000000060079b9 */ /* 0x0001e40008040000 */
[----:B------:R0:W-:Y:S02]  /*0120*/  UTMACCTL.PF [UR8] ;  /* 0x00000000080079b9 */ /* 0x0001e40008040000 */
[----:B------:R0:W-:Y:S02]  /*0130*/  UTMACCTL.PF [UR4] ;  /* 0x00000000040079b9 */ /* 0x0001e40008040000 */
[----:B0-----:R-:W-:Y:S01]  /*0140*/  NOP ;  /* 0x0000000000007918 */ /* 0x001fe20000000000 */
.L_x_1:
[----:B------:R-:W-:Y:S05]  /*0150*/  BSYNC B0 ;  /* 0x0000000000007941 */ /* 0x000fea0003800000 */
.L_x_0:
[----:B------:R-:W0:Y:S02]  /*0160*/  SHFL.IDX PT, R6, R0, RZ, 0x1f ;  /* 0x00001fff00067589 */ /* 0x000e2400000e0000 */
[----:B0-----:R-:W-:-:S13]  /*0170*/  ISETP.NE.AND P0, PT, R6, RZ, PT ;  /* 0x000000ff0600720c */ /* 0x001fda0003f05270 */
[----:B------:R-:W-:Y:S05]  /*0180*/  @P0 BRA `(.L_x_2) ;  /* 0x00000000009c0947 */ /* 0x000fea0003800000 */
[----:B------:R-:W-:Y:S01]  /*0190*/  ELECT P0, URZ, PT ;  /* 0x00000000003f782f */ /* 0x000fe20003800000 */
[----:B------:R-:W-:-:S12]  /*01a0*/  BSSY B0, `(.L_x_2) ;  /* 0x0000025000007945 */ /* 0x000fd80003800000 */
[----:B------:R-:W-:Y:S05]  /*01b0*/  @!P0 BRA `(.L_x_3) ;  /* 0x00000000008c8947 */ /* 0x000fea0003800000 */
[----:B------:R-:W0:Y:S01]  /*01c0*/  S2UR UR8, SR_CgaCtaId ;  /* 0x00000000000879c3 */ /* 0x000e220000008800 */
[----:B------:R-:W-:Y:S01]  /*01d0*/  UMOV UR4, 0x400 ;  /* 0x0000040000047882 */ /* 0x000fe20000000000 */
[----:B------:R-:W-:Y:S01]  /*01e0*/  UMOV UR5, 0x1 ;  /* 0x0000000100057882 */ /* 0x000fe20000000000 */
[----:B------:R-:W-:Y:S02]  /*01f0*/  UMOV UR6, 0x2 ;  /* 0x0000000200067882 */ /* 0x000fe40000000000 */
[----:B------:R-:W-:-:S04]  /*0200*/  UIADD3 UR6, -UR6, 0x100000, URZ ;  /* 0x0010000006067890 */ /* 0x000fc8000fffe13f */
[----:B------:R-:W-:Y:S02]  /*0210*/  USHF.L.U32 UR7, UR6, 0xb, URZ ;  /* 0x0000000b06077899 */ /* 0x000fe4000800063f */
[----:B------:R-:W-:Y:S02]  /*0220*/  USHF.L.U32 UR6, UR6, 0x1, URZ ;  /* 0x0000000106067899 */ /* 0x000fe4000800063f */
[----:B0-----:R-:W-:Y:S02]  /*0230*/  ULEA UR8, UR8, UR4, 0x18 ;  /* 0x0000000408087291 */ /* 0x001fe4000f8ec03f */
[----:B------:R-:W-:-:S04]  /*0240*/  UIADD3 UR4, -UR5, 0x100000, URZ ;  /* 0x0010000005047890 */ /* 0x000fc8000fffe13f */
[----:B------:R-:W-:Y:S02]  /*0250*/  USHF.L.U32 UR5, UR4, 0xb, URZ ;  /* 0x0000000b04057899 */ /* 0x000fe4000800063f */
[----:B------:R-:W-:Y:S01]  /*0260*/  USHF.L.U32 UR4, UR4, 0x1, URZ ;  /* 0x0000000104047899 */ /* 0x000fe2000800063f */
[----:B------:R-:W0:Y:S11]  /*0270*/  FENCE.VIEW.ASYNC.S ;  /* 0x00000000000073c6 */ /* 0x000e360000000000 */
[----:B0-----:R0:W1:Y:S01]  /*0280*/  SYNCS.EXCH.64 URZ, [UR8], UR4 ;  /* 0x00000004083f75b2 */ /* 0x0010620008000100 */
[----:B------:R0:W2:Y:S01]  /*0290*/  SYNCS.EXCH.64 URZ, [UR8+0x58], UR6 ;  /* 0x00005806083f75b2 */ /* 0x0000a20008000100 */
[----:B------:R0:W3:Y:S01]  /*02a0*/  SYNCS.EXCH.64 URZ, [UR8+0x8], UR4 ;  /* 0x00000804083f75b2 */ /* 0x0000e20008000100 */
[----:B------:R0:W4:Y:S01]  /*02b0*/  SYNCS.EXCH.64 URZ, [UR8+0x60], UR6 ;  /* 0x00006006083f75b2 */ /* 0x0001220008000100 */
[----:B------:R0:W0:Y:S01]  /*02c0*/  SYNCS.EXCH.64 URZ, [UR8+0x10], UR4 ;  /* 0x00001004083f75b2 */ /* 0x0000220008000100 */
        /* <DEDUP_REMOVED lines=17> */
[----:B------:R-:W-:Y:S01]  /*03e0*/  NOP ;  /* 0x0000000000007918 */ /* 0x000fe20000000000 */
.L_x_3:
[----:B0-----:R-:W-:Y:S05]  /*03f0*/  BSYNC B0 ;  /* 0x0000000000007941 */ /* 0x001fea0003800000 */
.L_x_2:
[----:B------:R-:W-:Y:S01]  /*0400*/  SHF.R.S32.HI R3, RZ, 0x1f, R10 ;  /* 0x0000001fff037819 */ /* 0x000fe2000001140a */
[----:B------:R-:W0:Y:S01]  /*0410*/  SHFL.IDX PT, R7, R0, RZ, 0x1f ;  /* 0x00001fff00077589 */ /* 0x000e2200000e0000 */
[----:B------:R-:W5:Y:S01]  /*0420*/  S2UR UR13, SR_CTAID.X ;  /* 0x00000000000d79c3 */ /* 0x000f620000002500 */
[----:B------:R-:W-:Y:S02]  /*0430*/  ELECT P0, URZ, PT ;  /* 0x00000000003f782f */ /* 0x000fe40003800000 */
[----:B------:R-:W-:Y:S01]  /*0440*/  LEA.HI R3, R3, R10, RZ, 0x7 ;  /* 0x0000000a03037211 */ /* 0x000fe200078f38ff */
[----:B------:R5:W1:Y:S01]  /*0450*/  SHFL.IDX PT, R9, R0, RZ, 0x1f ;  /* 0x00001fff00097589 */ /* 0x000a6200000e0000 */
[----:B------:R-:W-:Y:S01]  /*0460*/  ELECT P1, URZ, PT ;  /* 0x00000000003f782f */ /* 0x000fe20003820000 */
[----:B------:R-:W-:Y:S01]  /*0470*/  NOP ;  /* 0x0000000000007918 */ /* 0x000fe20000000000 */
[----:B------:R-:W-:Y:S01]  /*0480*/  LOP3.LUT R3, R3, 0xffffff80, RZ, 0xc0, !PT ;  /* 0xffffff8003037812 */ /* 0x000fe200078ec0ff */
[----:B------:R-:W2:Y:S01]  /*0490*/  S2R R16, SR_CTAID.Y ;  /* 0x0000000000107919 */ /* 0x000ea20000002600 */
[----:B------:R-:W-:Y:S01]  /*04a0*/  ULDC UR4, c[0x0][0x150] ;  /* 0x0000540000047ab9 */ /* 0x000fe20000000800 */
[----:B------:R-:W3:Y:S01]  /*04b0*/  LDC R13, c[0x0][0x144] ;  /* 0x00005100ff0d7b82 */ /* 0x000ee20000000800 */
[----:B------:R-:W-:Y:S01]  /*04c0*/  UMOV UR11, 0x80 ;  /* 0x00000080000b7882 */ /* 0x000fe20000000000 */
[----:B------:R-:W-:Y:S01]  /*04d0*/  IMAD.IADD R11, R10, 0x1, -R3 ;  /* 0x000000010a0b7824 */ /* 0x000fe200078e0a03 */
[----:B------:R-:W4:Y:S01]  /*04e0*/  SHFL.IDX PT, R4, R4, RZ, 0x1f ;  /* 0x00001fff04047589 */ /* 0x000f2200000e0000 */
[----:B------:R-:W-:Y:S01]  /*04f0*/  NOP ;  /* 0x0000000000007918 */ /* 0x000fe20000000000 */
[----:B------:R-:W-:-:S02]  /*0500*/  VIADD R40, R5, 0xffffffff ;  /* 0xffffffff05287836 */ /* 0x000fc40000000000 */
[----:B------:R-:W-:Y:S01]  /*0510*/  SHF.R.S32.HI R18, RZ, 0x1f, R11 ;  /* 0x0000001fff127819 */ /* 0x000fe2000001140b */
[----:B------:R-:W3:Y:S02]  /*0520*/  LDC R25, c[0x0][0x148] ;  /* 0x00005200ff197b82 */ /* 0x000ee40000000800 */
[----:B------:R-:W-:Y:S02]  /*0530*/  ISETP.GE.U32.AND P4, PT, R40, 0x2, PT ;  /* 0x000000022800780c */ /* 0x000fe40003f86070 */
[----:B------:R-:W-:Y:S02]  /*0540*/  LEA.HI R3, R18, R11, RZ, 0x3 ;  /* 0x0000000b12037211 */ /* 0x000fe400078f18ff */
[----:B0-----:R-:W-:Y:S02]  /*0550*/  ISETP.NE.OR P0, PT, R7, RZ, !P0 ;  /* 0x000000ff0700720c */ /* 0x001fe40004705670 */
[--C-:B------:R-:W-:Y:S02]  /*0560*/  SHF.R.S32.HI R7, RZ, 0x3, R3.reuse ;  /* 0x00000003ff077819 */ /* 0x100fe40000011403 */
[----:B------:R-:W-:-:S02]  /*0570*/  SHF.R.S32.HI R8, RZ, 0x1f, R3 ;  /* 0x0000001fff087819 */ /* 0x000fc40000011403 */
[----:B------:R-:W-:Y:S02]  /*0580*/  SHF.R.S32.HI R3, RZ, 0x1f, R6 ;  /* 0x0000001fff037819 */ /* 0x000fe40000011406 */
[----:B------:R-:W-:Y:S02]  /*0590*/  LEA.HI R8, R8, R7, RZ, 0x2 ;  /* 0x0000000708087211 */ /* 0x000fe400078f10ff */
[----:B------:R-:W-:Y:S02]  /*05a0*/  LEA.HI R3, R3, R6, RZ, 0x2 ;  /* 0x0000000603037211 */ /* 0x000fe400078f10ff */
[----:B------:R-:W-:Y:S01]  /*05b0*/  LOP3.LUT R8, R8, 0xfffffffc, RZ, 0xc0, !PT ;  /* 0xfffffffc08087812 */ /* 0x000fe200078ec0ff */
[----:B------:R-:W-:Y:S01]  /*05c0*/  VOTEU.ALL UP0, P0 ;  /* 0x00000000003f7886 */ /* 0x000fe20000000000 */
[----:B------:R-:W-:Y:S02]  /*05d0*/  LOP3.LUT R3, R3, 0x3ffffffc, RZ, 0xc0, !PT ;  /* 0x3ffffffc03037812 */ /* 0x000fe400078ec0ff */
[----:B-----5:R-:W-:Y:S01]  /*05e0*/  I2FP.F32.U32 R0, UR13 ;  /* 0x0000000d00007c45 */ /* 0x020fe20008201000 */
[----:B------:R-:W-:Y:S01]  /*05f0*/  IMAD.IADD R8, R7, 0x1, -R8 ;  /* 0x0000000107087824 */ /* 0x000fe200078e0a08 */
[----:B-1----:R-:W-:Y:S01]  /*0600*/  ISETP.NE.OR P1, PT, R9, RZ, !P1 ;  /* 0x000000ff0900720c */ /* 0x002fe20004f25670 */
[----:B------:R-:W-:Y:S01]  /*0610*/  IMAD.IADD R3, R6, 0x1, -R3 ;  /* 0x0000000106037824 */ /* 0x000fe200078e0a03 */
[----:B------:R-:W0:Y:S01]  /*0620*/  @!UP0 S2UR UR7, SR_CgaCtaId ;  /* 0x00000000000789c3 */ /* 0x000e220000008800 */
[----:B------:R-:W-:Y:S01]  /*0630*/  FMUL R12, R0, UR4 ;  /* 0x00000004000c7c20 */ /* 0x000fe20008400000 */
[----:B------:R-:W-:Y:S01]  /*0640*/  ULDC UR4, c[0x0][0x154] ;  /* 0x0000550000047ab9 */ /* 0x000fe20000000800 */
[----:B------:R-:W-:Y:S01]  /*0650*/  IMAD R8, R3, 0x4, R8 ;  /* 0x0000000403087824 */ /* 0x000fe200078e0208 */
[----:B------:R-:W-:Y:S01]  /*0660*/  SHF.R.S32.HI R3, RZ, 0x1f, R2 ;  /* 0x0000001fff037819 */ /* 0x000fe20000011402 */
[----:B------:R-:W-:Y:S01]  /*0670*/  @!UP0 UMOV UR6, 0x400 ;  /* 0x0000040000068882 */ /* 0x000fe20000000000 */
[----:B----4-:R-:W-:Y:S01]  /*0680*/  R2UR UR12, R4 ;  /* 0x00000000040c72ca */ /* 0x010fe200000e0000 */
[----:B------:R-:W1:Y:S01]  /*0690*/  F2I.U32.TRUNC.NTZ R12, R12 ;  /* 0x0000000c000c7305 */ /* 0x000e62000020f000 */
[----:B------:R-:W-:Y:S01]  /*06a0*/  LEA.HI R3, R3, R2, RZ, 0x2 ;  /* 0x0000000203037211 */ /* 0x000fe200078f10ff */
[C---:B------:R-:W-:Y:S01]  /*06b0*/  IMAD.SHL.U32 R7, R8.reuse, 0x4, RZ ;  /* 0x0000000408077824 */ /* 0x040fe200078e00ff */
[----:B------:R-:W-:Y:S01]  /*06c0*/  LEA.HI R0, R8, R8, RZ, 0x1 ;  /* 0x0000000808007211 */ /* 0x000fe200078f08ff */
[----:B------:R-:W-:Y:S01]  /*06d0*/  VOTEU.ALL UP1, P1 ;  /* 0x00000000003f7886 */ /* 0x000fe20000820000 */
[----:B------:R-:W-:Y:S01]  /*06e0*/  LOP3.LUT R3, R3, 0xfffffffc, RZ, 0xc0, !PT ;  /* 0xfffffffc03037812 */ /* 0x000fe200078ec0ff */
[----:B------:R-:W-:Y:S01]  /*06f0*/  VOTEU.ALL UP2, P1 ;  /* 0x00000000003f7886 */ /* 0x000fe20000840000 */
[----:B------:R-:W-:Y:S01]  /*0700*/  LOP3.LUT R9, R0, 0xfffffffe, RZ, 0xc0, !PT ;  /* 0xfffffffe00097812 */ /* 0x000fe200078ec0ff */
[----:B------:R-:W-:Y:S01]  /*0710*/  VOTEU.ALL UP3, P1 ;  /* 0x00000000003f7886 */ /* 0x000fe20000860000 */
[----:B------:R-:W4:Y:S01]  /*0720*/  @!UP1 S2UR UR10, SR_CgaCtaId ;  /* 0x00000000000a99c3 */ /* 0x000f220000008800 */
[----:B------:R-:W-:Y:S01]  /*0730*/  IMAD.IADD R19, R2, 0x1, -R3 ;  /* 0x0000000102137824 */ /* 0x000fe200078e0a03 */
[----:B--2---:R-:W-:Y:S01]  /*0740*/  I2FP.F32.U32 R0, R16 ;  /* 0x0000001000007245 */ /* 0x004fe20000201000 */
[----:B------:R-:W-:Y:S01]  /*0750*/  IMAD.IADD R9, R8, 0x1, -R9 ;  /* 0x0000000108097824 */ /* 0x000fe200078e0a09 */
[----:B------:R-:W-:Y:S01]  /*0760*/  @!UP1 UMOV UR9, 0x400 ;  /* 0x0000040000099882 */ /* 0x000fe20000000000 */
[----:B------:R-:W-:Y:S01]  /*0770*/  VOTEU.ALL UP4, P1 ;  /* 0x00000000003f7886 */ /* 0x000fe20000880000 */
[----:B-1----:R-:W-:-:S02]  /*0780*/  IMAD.MOV R24, RZ, RZ, -R12 ;  /* 0x000000ffff187224 */ /* 0x002fc400078e0a0c */
[----:B------:R-:W-:Y:S01]  /*0790*/  FMUL R0, R0, UR4 ;  /* 0x0000000400007c20 */ /* 0x000fe20008400000 */
[----:B------:R-:W1:Y:S01]  /*07a0*/  LDC R2, c[0x0][0x140] ;  /* 0x00005000ff027b82 */ /* 0x000e620000000800 */
[----:B------:R-:W-:Y:S01]  /*07b0*/  UMOV UR4, 0x20 ;  /* 0x0000002000047882 */ /* 0x000fe20000000000 */
[----:B---3--:R-:W-:Y:S01]  /*07c0*/  IMAD R24, R13, R24, UR13 ;  /* 0x0000000d0d187e24 */ /* 0x008fe2000f8e0218 */
[----:B------:R-:W-:-:S04]  /*07d0*/  @!UP0 UIADD3 UR4, -UR4, 0x100000, URZ ;  /* 0x0010000004048890 */ /* 0x000fc8000fffe13f */
[----:B------:R-:W-:Y:S02]  /*07e0*/  @!UP0 USHF.L.U32 UR5, UR4, 0xb, URZ ;  /* 0x0000000b04058899 */ /* 0x000fe4000800063f */
[----:B------:R-:W-:Y:S01]  /*07f0*/  @!UP0 USHF.L.U32 UR4, UR4, 0x1, URZ ;  /* 0x0000000104048899 */ /* 0x000fe2000800063f */
[----:B------:R-:W-:Y:S01]  /*0800*/  LOP3.LUT R12, R8, 0xc, R7, 0x78, !PT ;  /* 0x0000000c080c7812 */ /* 0x000fe200078e7807 */
[----:B------:R-:W2:Y:S01]  /*0810*/  F2I.U32.TRUNC.NTZ R0, R0 ;  /* 0x0000000000007305 */ /* 0x000ea2000020f000 */
[----:B0-----:R-:W-:Y:S01]  /*0820*/  @!UP0 ULEA UR8, UR7, UR6, 0x18 ;  /* 0x0000000607088291 */ /* 0x001fe2000f8ec03f */
[----:B------:R-:W-:Y:S01]  /*0830*/  ISETP.NE.AND P3, PT, R9, R24, PT ;  /* 0x000000180900720c */ /* 0x000fe20003f65270 */
[----:B------:R-:W-:-:S04]  /*0840*/  @!UP1 UIADD3 UR6, -UR11, 0x100000, URZ ;  /* 0x001000000b069890 */ /* 0x000fc8000fffe13f */
[----:B------:R-:W-:Y:S02]  /*0850*/  @!UP1 USHF.L.U32 UR7, UR6, 0xb, URZ ;  /* 0x0000000b06079899 */ /* 0x000fe4000800063f */
[----:B------:R-:W-:Y:S01]  /*0860*/  @!UP1 USHF.L.U32 UR6, UR6, 0x1, URZ ;  /* 0x0000000106069899 */ /* 0x000fe2000800063f */
[C---:B------:R-:W-:Y:S01]  /*0870*/  ISETP.NE.AND P2, PT, R19.reuse, 0x3, PT ;  /* 0x000000031300780c */ /* 0x040fe20003f45270 */
[----:B------:R-:W-:Y:S01]  /*0880*/  VOTEU.ALL UP5, P1 ;  /* 0x00000000003f7886 */ /* 0x000fe200008a0000 */
[----:B------:R-:W-:Y:S01]  /*0890*/  VOTEU.ALL UP0, P0 ;  /* 0x00000000003f7886 */ /* 0x000fe20000000000 */
[----:B------:R-:W-:Y:S01]  /*08a0*/  IMAD.MOV.U32 R13, RZ, RZ, 0x1 ;  /* 0x00000001ff0d7424 */ /* 0x000fe200078e00ff */
[----:B----4-:R-:W-:Y:S01]  /*08b0*/  @!UP1 ULEA UR9, UR10, UR9, 0x18 ;  /* 0x000000090a099291 */ /* 0x010fe2000f8ec03f */
[----:B------:R-:W-:Y:S01]  /*08c0*/  VOTEU.ALL UP1, P0 ;  /* 0x00000000003f7886 */ /* 0x000fe20000020000 */
[----:B------:R-:W-:Y:S01]  /*08d0*/  ISETP.EQ.OR P0, PT, R19, RZ, !P2 ;  /* 0x000000ff1300720c */ /* 0x000fe20005702670 */
[----:B--2---:R-:W-:Y:S01]  /*08e0*/  IMAD.MOV R26, RZ, RZ, -R0 ;  /* 0x000000ffff1a7224 */ /* 0x004fe200078e0a00 */
[----:B------:R-:W-:Y:S01]  /*08f0*/  @P3 LEA.HI R0, R12, R12, RZ, 0x1 ;  /* 0x0000000c0c003211 */ /* 0x000fe200078f08ff */
[----:B------:R-:W0:Y:S02]  /*0900*/  FENCE.VIEW.ASYNC.S ;  /* 0x00000000000073c6 */ /* 0x000e240000000000 */
[----:B0-----:R0:W2:Y:S01]  /*0910*/  @!UP0 SYNCS.EXCH.64 URZ, [UR8+0xe0], UR4 ;  /* 0x0000e004083f85b2 */ /* 0x0010a20008000100 */
[----:B------:R-:W-:Y:S01]  /*0920*/  ISETP.EQ.AND P0, PT, R5, RZ, P0 ;  /* 0x000000ff0500720c */ /* 0x000fe20000702270 */
[----:B------:R-:W-:Y:S01]  /*0930*/  IMAD R3, R25, R26, R16 ;  /* 0x0000001a19037224 */ /* 0x000fe200078e0210 */
[----:B-1----:R-:W-:-:S02]  /*0940*/  ISETP.EQ.U32.AND P1, PT, R2, 0x1, PT ;  /* 0x000000010200780c */ /* 0x002fc40003f22070 */
[----:B------:R-:W-:Y:S02]  /*0950*/  @P3 SHF.R.S32.HI R0, RZ, 0x1, R0 ;  /* 0x00000001ff003819 */ /* 0x000fe40000011400 */
[----:B------:R-:W-:Y:S02]  /*0960*/  SEL R7, RZ, 0x1, !P0 ;  /* 0x00000001ff077807 */ /* 0x000fe40004000000 */
[----:B------:R-:W-:Y:S02]  /*0970*/  @P3 ISETP.NE.AND P5, PT, R0, R3, PT ;  /* 0x000000030000320c */ /* 0x000fe40003fa5270 */
[----:B------:R-:W-:Y:S02]  /*0980*/  ISETP.NE.AND P2, PT, R5, RZ, PT ;  /* 0x000000ff0500720c */ /* 0x000fe40003f45270 */
[----:B------:R-:W-:Y:S02]  /*0990*/  SEL R7, R7, 0x2, P4 ;  /* 0x0000000207077807 */ /* 0x000fe40002000000 */
[----:B------:R-:W-:Y:S01]  /*09a0*/  @P3 SEL R13, RZ, 0x1, P5 ;  /* 0x00000001ff0d3807 */ /* 0x000fe20002800000 */
[----:B------:R0:W1:Y:S01]  /*09b0*/  @!UP1 SYNCS.EXCH.64 URZ, [UR8+0xe8], UR4 ;  /* 0x0000e804083f95b2 */ /* 0x0000620008000100 */
[----:B------:R-:W-:Y:S01]  /*09c0*/  NOP ;  /* 0x0000000000007918 */ /* 0x000fe20000000000 */
[----:B------:R0:W3:Y:S01]  /*09d0*/  @!UP2 SYNCS.EXCH.64 URZ, [UR9+0xc0], UR6 ;  /* 0x0000c006093fa5b2 */ /* 0x0000e20008000100 */
[----:B------:R0:W4:Y:S01]  /*09e0*/  @!UP3 SYNCS.EXCH.64 URZ, [UR9+0xc8], UR6 ;  /* 0x0000c806093fb5b2 */ /* 0x0001220008000100 */
[----:B------:R0:W0:Y:S01]  /*09f0*/  @!UP4 SYNCS.EXCH.64 URZ, [UR9+0xd0], UR6 ;  /* 0x0000d006093fc5b2 */ /* 0x0000220008000100 */
[----:B------:R0:W0:Y:S01]  /*0a00*/  @!UP5 SYNCS.EXCH.64 URZ, [UR9+0xd8], UR6 ;  /* 0x0000d806093fd5b2 */ /* 0x0000220008000100 */
[----:B------:R-:W-:Y:S01]  /*0a10*/  NOP ;  /* 0x0000000000007918 */ /* 0x000fe20000000000 */
[----:B--2---:R-:W-:Y:S05]  /*0a20*/  @!P1 BRA `(.L_x_4) ;  /* 0x0000000000089947 */ /* 0x004fea0003800000 */
[----:B01-34-:R-:W-:Y:S01]  /*0a30*/  UCGABAR_ARV ;  /* 0x00000000000079c7 */ /* 0x01bfe20008000000 */
[----:B------:R-:W-:Y:S05]  /*0a40*/  BRA `(.L_x_5) ;  /* 0x0000000000047947 */ /* 0x000fea0003800000 */
.L_x_4:
[----:B01-34-:R-:W-:Y:S01]  /*0a50*/  NOP ;  /* 0x0000000000007918 */ /* 0x01bfe20000000000 */
.L_x_5:
[----:B------:R-:W-:Y:S01]  /*0a60*/  ULDC.64 UR4, c[0x0][0x698] ;  /* 0x0001a60000047ab9 */ /* 0x000fe20000000a00 */
[----:B------:R-:W-:Y:S01]  /*0a70*/  ULDC.64 UR16, c[0x0][0x208] ;  /* 0x0000820000107ab9 */ /* 0x000fe20000000a00 */
[----:B------:R-:W-:-:S04]  /*0a80*/  ISETP.NE.U32.AND P0, PT, RZ, UR4, PT ;  /* 0x00000004ff007c0c */ /* 0x000fc8000bf05070 */
[----:B------:R-:W-:-:S13]  /*0a90*/  ISETP.NE.AND.EX P0, PT, RZ, UR5, PT, P0 ;  /* 0x00000005ff007c0c */ /* 0x000fda000bf05300 */
[----:B------:R-:W-:Y:S05]  /*0aa0*/  @!P0 BRA `(.L_x_6) ;  /* 0x00000000001c8947 */ /* 0x000fea0003800000 */
[----:B------:R-:W0:Y:S02]  /*0ab0*/  LDC.64 R2, c[0x0][0x698] ;  /* 0x0001a600ff027b82 */ /* 0x000e240000000a00 */
[----:B0-----:R-:W2:Y:S02]  /*0ac0*/  LDG.E.64 R2, desc[UR16][R2.64] ;  /* 0x0000001002027981 */ /* 0x001ea4000c1e1b00 */
[----:B--2---:R-:W-:-:S04]  /*0ad0*/  ISETP.NE.U32.AND P0, PT, R2, RZ, PT ;  /* 0x000000ff0200720c */ /* 0x004fc80003f05070 */
[----:B------:R-:W-:-:S13]  /*0ae0*/  ISETP.NE.AND.EX P0, PT, R3, RZ, PT, P0 ;  /* 0x000000ff0300720c */ /* 0x000fda0003f05300 */
[----:B------:R-:W-:Y:S05]  /*0af0*/  @!P0 BRA `(.L_x_6) ;  /* 0x0000000000088947 */ /* 0x000fea0003800000 */
[----:B------:R0:W5:Y:S01]  /*0b00*/  LD.E R14, desc[UR16][R2.64] ;  /* 0x00000010020e7980 */ /* 0x000162000c101900 */
[----:B------:R-:W-:Y:S05]  /*0b10*/  BRA `(.L_x_7) ;  /* 0x0000000000207947 */ /* 0x000fea0003800000 */
.L_x_6:
[----:B------:R-:W-:Y:S02]  /*0b20*/  ULDC.64 UR4, c[0x0][0x688] ;  /* 0x0001a20000047ab9 */ /* 0x000fe40000000a00 */
[----:B------:R-:W-:-:S04]  /*0b30*/  ISETP.NE.U32.AND P0, PT, RZ, UR4, PT ;  /* 0x00000004ff007c0c */ /* 0x000fc8000bf05070 */
[----:B------:R-:W-:-:S13]  /*0b40*/  ISETP.NE.AND.EX P0, PT, RZ, UR5, PT, P0 ;  /* 0x00000005ff007c0c */ /* 0x000fda000bf05300 */
[----:B------:R-:W-:Y:S05]  /*0b50*/  @!P0 BRA `(.L_x_8) ;  /* 0x00000000000c8947 */ /* 0x000fea0003800000 */
[----:B------:R-:W0:Y:S02]  /*0b60*/  LDC.64 R14, c[0x0][0x688] ;  /* 0x0001a200ff0e7b82 */ /* 0x000e240000000a00 */
[----:B0-----:R1:W5:Y:S01]  /*0b70*/  LDG.E R14, desc[UR16][R14.64] ;  /* 0x000000100e0e7981 */ /* 0x001362000c1e1900 */
[----:B------:R-:W-:Y:S05]  /*0b80*/  BRA `(.L_x_7) ;  /* 0x0000000000047947 */ /* 0x000fea0003800000 */
.L_x_8:
[----:B------:R-:W2:Y:S02]  /*0b90*/  LDC R14, c[0x0][0x680] ;  /* 0x0001a000ff0e7b82 */ /* 0x000ea40000000800 */
.L_x_7:
[----:B------:R-:W-:Y:S02]  /*0ba0*/  ULDC.64 UR4, c[0x0][0x6a0] ;  /* 0x0001a80000047ab9 */ /* 0x000fe40000000a00 */
[----:B------:R-:W-:-:S04]  /*0bb0*/  ISETP.NE.U32.AND P0, PT, RZ, UR4, PT ;  /* 0x00000004ff007c0c */ /* 0x000fc8000bf05070 */
[----:B------:R-:W-:-:S13]  /*0bc0*/  ISETP.NE.AND.EX P0, PT, RZ, UR5, PT, P0 ;  /* 0x00000005ff007c0c */ /* 0x000fda000bf05300 */
[----:B------:R-:W-:Y:S05]  /*0bd0*/  @!P0 BRA `(.L_x_9) ;  /* 0x00000000001c8947 */ /* 0x000fea0003800000 */
[----:B0-----:R-:W0:Y:S02]  /*0be0*/  LDC.64 R2, c[0x0][0x6a0] ;  /* 0x0001a800ff027b82 */ /* 0x001e240000000a00 */
[----:B0-----:R-:W3:Y:S02]  /*0bf0*/  LDG.E.64 R2, desc[UR16][R2.64] ;  /* 0x0000001002027981 */ /* 0x001ee4000c1e1b00 */
[----:B---3--:R-:W-:-:S04]  /*0c00*/  ISETP.NE.U32.AND P0, PT, R2, RZ, PT ;  /* 0x000000ff0200720c */ /* 0x008fc80003f05070 */
[----:B------:R-:W-:-:S13]  /*0c10*/  ISETP.NE.AND.EX P0, PT, R3, RZ, PT, P0 ;  /* 0x000000ff0300720c */ /* 0x000fda0003f05300 */
[----:B------:R-:W-:Y:S05]  /*0c20*/  @!P0 BRA `(.L_x_9) ;  /* 0x0000000000088947 */ /* 0x000fea0003800000 */
[----:B-1----:R0:W5:Y:S01]  /*0c30*/  LD.E R15, desc[UR16][R2.64] ;  /* 0x00000010020f7980 */ /* 0x002162000c101900 */
[----:B------:R-:W-:Y:S05]  /*0c40*/  BRA `(.L_x_10) ;  /* 0x0000000000207947 */ /* 0x000fea0003800000 */
.L_x_9:
[----:B------:R-:W-:Y:S02]  /*0c50*/  ULDC.64 UR4, c[0x0][0x690] ;  /* 0x0001a40000047ab9 */ /* 0x000fe40000000a00 */
[----:B------:R-:W-:-:S04]  /*0c60*/  ISETP.NE.U32.AND P0, PT, RZ, UR4, PT ;  /* 0x00000004ff007c0c */ /* 0x000fc8000bf05070 */
[----:B------:R-:W-:-:S13]  /*0c70*/  ISETP.NE.AND.EX P0, PT, RZ, UR5, PT, P0 ;  /* 0x00000005ff007c0c */ /* 0x000fda000bf05300 */
[----:B------:R-:W-:Y:S05]  /*0c80*/  @!P0 BRA `(.L_x_11) ;  /* 0x00000000000c8947 */ /* 0x000fea0003800000 */
[----:B0-----:R-:W1:Y:S02]  /*0c90*/  LDC.64 R2, c[0x0][0x690] ;  /* 0x0001a400ff027b82 */ /* 0x001e640000000a00 */
[----:B-1----:R1:W5:Y:S01]  /*0ca0*/  LDG.E R15, desc[UR16][R2.64] ;  /* 0x00000010020f7981 */ /* 0x002362000c1e1900 */
[----:B------:R-:W-:Y:S05]  /*0cb0*/  BRA `(.L_x_10) ;  /* 0x0000000000047947 */ /* 0x000fea0003800000 */
.L_x_11:
[----:B-1----:R-:W3:Y:S02]  /*0cc0*/  LDC R15, c[0x0][0x684] ;  /* 0x0001a100ff0f7b82 */ /* 0x002ee40000000800 */
.L_x_10:
[----:B------:R-:W4:Y:S01]  /*0cd0*/  LDC R0, c[0x0][0x75c] ;  /* 0x0001d700ff007b82 */ /* 0x000f220000000800 */
[----:B------:R-:W-:Y:S01]  /*0ce0*/  ULDC UR8, c[0x0][0x604] ;  /* 0x0001810000087ab9 */ /* 0x000fe20000000800 */
[----:B------:R-:W-:Y:S01]  /*0cf0*/  ISETP.NE.AND P0, PT, R5, 0x2, PT ;  /* 0x000000020500780c */ /* 0x000fe20003f05270 */
[----:B------:R-:W-:Y:S01]  /*0d00*/  UIADD3 UR8, UR8, 0x1f, URZ ;  /* 0x0000001f08087890 */ /* 0x000fe2000fffe03f */
[----:B------:R-:W-:Y:S01]  /*0d10*/  IMAD.U32 R4, RZ, RZ, UR13 ;  /* 0x0000000dff047e24 */ /* 0x000fe2000f8e00ff */
[----:B------:R-:W-:Y:S01]  /*0d20*/  UMOV UR5, URZ ;  /* 0x0000003f00057c82 */ /* 0x000fe20008000000 */
[----:B------:R-:W-:Y:S01]  /*0d30*/  UMOV UR4, URZ ;  /* 0x0000003f00047c82 */ /* 0x000fe20008000000 */
[----:B------:R-:W-:Y:S01]  /*0d40*/  USHF.R.S32.HI UR9, URZ, 0x1f, UR8 ;  /* 0x0000001f3f097899 */ /* 0x000fe20008011408 */
[----:B------:R-:W-:-:S03]  /*0d50*/  ULDC.64 UR10, c[0x0][0x750] ;  /* 0x0001d400000a7ab9 */ /* 0x000fc60000000a00 */
[----:B------:R-:W-:Y:S01]  /*0d60*/  ULEA.HI UR9, UR9, UR8, URZ, 0x5 ;  /* 0x0000000809097291 */ /* 0x000fe2000f8f283f */
[----:B----4-:R-:W-:-:S13]  /*0d70*/  ISETP.NE.AND P3, PT, R0, 0x1, PT ;  /* 0x000000010000780c */ /* 0x010fda0003f65270 */
[----:B01----:R-:W0:Y:S01]  /*0d80*/  @P3 LDC R3, c[0x0][0x10] ;  /* 0x00000400ff033b82 */ /* 0x003e220000000800 */
[----:B------:R-:W-:Y:S02]  /*0d90*/  @P3 IMAD.MOV.U32 R17, RZ, RZ, RZ ;  /* 0x000000ffff113224 */ /* 0x000fe400078e00ff */
[----:B------:R-:W-:-:S05]  /*0da0*/  @P3 IMAD.MOV.U32 R5, RZ, RZ, RZ ;  /* 0x000000ffff053224 */ /* 0x000fca00078e00ff */
[----:B------:R-:W1:Y:S01]  /*0db0*/  @!P3 LDC R9, c[0x0][0xc] ;  /* 0x00000300ff09bb82 */ /* 0x000e620000000800 */
[----:B------:R-:W-:Y:S01]  /*0dc0*/  ULDC UR6, c[0x0][0xc] ;  /* 0x0000030000067ab9 */ /* 0x000fe20000000800 */
[----:B------:R-:W-:Y:S02]  /*0dd0*/  ULDC UR7, c[0x0][0x10] ;  /* 0x0000040000077ab9 */ /* 0x000fe40000000800 */
[----:B------:R-:W-:-:S04]  /*0de0*/  UIMAD.WIDE.U32 UR6, UR6, UR7, URZ ;  /* 0x00000007060672a5 */ /* 0x000fc8000f8e003f */
[----:B------:R-:W4:Y:S01]  /*0df0*/  LDC R8, c[0x0][0x14] ;  /* 0x00000500ff087b82 */ /* 0x000f220000000800 */
[----:B0-----:R-:W-:-:S04]  /*0e00*/  @P3 IMAD.WIDE.U32 R2, R3, UR13, R16 ;  /* 0x0000000d03023c25 */ /* 0x001fc8000f8e0010 */
[----:B------:R-:W-:Y:S02]  /*0e10*/  @P3 IMAD.IADD R3, R3, 0x1, R5 ;  /* 0x0000000103033824 */ /* 0x000fe400078e0205 */
[----:B------:R-:W-:Y:S02]  /*0e20*/  IMAD.MOV.U32 R5, RZ, RZ, RZ ;  /* 0x000000ffff057224 */ /* 0x000fe400078e00ff */
[----:B-1----:R-:W-:-:S04]  /*0e30*/  @!P3 IMAD.WIDE.U32 R4, R16, R9, R4 ;  /* 0x000000091004b225 */ /* 0x002fc800078e0004 */
[----:B------:R-:W-:Y:S02]  /*0e40*/  @!P3 IMAD.MOV.U32 R2, RZ, RZ, R4 ;  /* 0x000000ffff02b224 */ /* 0x000fe400078e0004 */
[C---:B----4-:R-:W-:Y:S02]  /*0e50*/  IMAD R21, R8.reuse, UR7, RZ ;  /* 0x0000000708157c24 */ /* 0x050fe4000f8e02ff */
[----:B------:R-:W-:Y:S01]  /*0e60*/  IMAD.WIDE.U32 R8, R8, UR6, RZ ;  /* 0x0000000608087c25 */ /* 0x000fe2000f8e00ff */
[----:B------:R-:W-:-:S03]  /*0e70*/  USHF.R.S32.HI UR6, URZ, 0x5, UR9 ;  /* 0x000000053f067899 */ /* 0x000fc60008011409 */
[----:B------:R-:W-:Y:S02]  /*0e80*/  @!P3 IMAD.MOV.U32 R3, RZ, RZ, R5 ;  /* 0x000000ffff03b224 */ /* 0x000fe400078e0005 */
[----:B------:R-:W-:Y:S01]  /*0e90*/  IMAD.IADD R0, R9, 0x1, R21 ;  /* 0x0000000109007824 */ /* 0x000fe200078e0215 */
[----:B------:R-:W-:Y:S06]  /*0ea0*/  @P0 BRA `(.L_x_12) ;  /* 0x0000000000200947 */ /* 0x000fec0003800000 */
[----:B------:R-:W-:Y:S01]  /*0eb0*/  UISETP.GE.U32.AND UP0, UPT, UR6, 0xb, UPT ;  /* 0x0000000b0600788c */ /* 0x000fe2000bf06070 */
[----:B------:R-:W-:Y:S01]  /*0ec0*/  IADD3 R2, P0, R2, R8, RZ ;  /* 0x0000000802027210 */ /* 0x000fe20007f1e0ff */
[----:B------:R-:W-:-:S04]  /*0ed0*/  UIMAD.WIDE.U32 UR4, UR6, -0x45d1745d, URZ ;  /* 0xba2e8ba3060478a5 */ /* 0x000fc8000f8e003f */
[----:B------:R-:W-:Y:S01]  /*0ee0*/  USHF.R.U32.HI UR5, URZ, 0x3, UR5 ;  /* 0x000000033f057899 */ /* 0x000fe20008011605 */
[----:B------:R-:W-:Y:S02]  /*0ef0*/  IMAD.X R3, R0, 0x1, R3, P0 ;  /* 0x0000000100037824 */ /* 0x000fe400000e0603 */
[----:B------:R-:W-:Y:S02]  /*0f00*/  UMOV UR4, URZ ;  /* 0x0000003f00047c82 */ /* 0x000fe40008000000 */
[----:B------:R-:W-:Y:S02]  /*0f10*/  @UP0 ULOP3.LUT UR4, UR5, 0x1, URZ, 0xc0, !UPT ;  /* 0x0000000105040892 */ /* 0x000fe4000f8ec03f */
[----:B------:R-:W-:-:S12]  /*0f20*/  UIMAD UR5, UR5, -0xb, UR6 ;  /* 0xfffffff5050578a4 */ /* 0x000fd8000f8e0206 */
.L_x_12:
[----:B------:R-:W-:Y:S01]  /*0f30*/  ISETP.GE.U32.AND P0, PT, R2, UR10, PT ;  /* 0x0000000a02007c0c */ /* 0x000fe2000bf06070 */
[----:B------:R-:W-:Y:S01]  /*0f40*/  IMAD.MOV.U32 R6, RZ, RZ, -0x1 ;  /* 0xffffffffff067424 */ /* 0x000fe200078e00ff */
[----:B------:R-:W-:Y:S01]  /*0f50*/  PRMT R20, RZ, 0x7610, R20 ;  /* 0x00007610ff147816 */ /* 0x000fe20000000014 */
[----:B------:R-:W-:Y:S01]  /*0f60*/  IMAD.MOV.U32 R5, RZ, RZ, -0x1 ;  /* 0xffffffffff057424 */ /* 0x000fe200078e00ff */
[----:B------:R-:W-:Y:S01]  /*0f70*/  ISETP.GE.U32.AND.EX P0, PT, R3, UR11, PT, P0 ;  /* 0x0000000b03007c0c */ /* 0x000fe2000bf06100 */
[----:B------:R-:W-:-:S12]  /*0f80*/  IMAD.MOV.U32 R4, RZ, RZ, -0x1 ;  /* 0xffffffffff047424 */ /* 0x000fd800078e00ff */
[----:B------:R-:W-:Y:S05]  /*0f90*/  @P0 BRA `(.L_x_13) ;  /* 0x0000000400240947 */ /* 0x000fea0003800000 */
[----:B------:R-:W0:Y:S01]  /*0fa0*/  LDC.64 R28, c[0x0][0x728] ;  /* 0x0001ca00ff1c7b82 */ /* 0x000e220000000a00 */
[----:B------:R-:W-:Y:S02]  /*0fb0*/  IMAD.MOV.U32 R4, RZ, RZ, R2 ;  /* 0x000000ffff047224 */ /* 0x000fe400078e0002 */
[----:B------:R-:W-:-:S05]  /*0fc0*/  IMAD.MOV.U32 R5, RZ, RZ, R3 ;  /* 0x000000ffff057224 */ /* 0x000fca00078e0003 */
[----:B------:R-:W1:Y:S08]  /*0fd0*/  LDC R6, c[0x0][0x730] ;  /* 0x0001cc00ff067b82 */ /* 0x000e700000000800 */
[----:B------:R-:W4:Y:S01]  /*0fe0*/  LDC.64 R30, c[0x0][0x720] ;  /* 0x0001c800ff1e7b82 */ /* 0x000f220000000a00 */
[----:B0-----:R-:W-:-:S04]  /*0ff0*/  ISETP.NE.U32.AND P0, PT, R28, RZ, PT ;  /* 0x000000ff1c00720c */ /* 0x001fc80003f05070 */
[----:B------:R-:W-:-:S13]  /*1000*/  ISETP.NE.AND.EX P0, PT, R29, RZ, PT, P0 ;  /* 0x000000ff1d00720c */ /* 0x000fda0003f05300 */
[----:B-1--4-:R-:W-:Y:S05]  /*1010*/  @!P0 BRA `(.L_x_14) ;  /* 0x0000000000288947 */ /* 0x012fea0003800000 */
[----:B------:R-:W0:Y:S02]  /*1020*/  LDC R23, c[0x0][0x734] ;  /* 0x0001cd00ff177b82 */ /* 0x000e240000000800 */
[----:B0-----:R-:W-:-:S05]  /*1030*/  IADD3 R23, P0, R2, R23, RZ ;  /* 0x0000001702177210 */ /* 0x001fca0007f1e0ff */
[----:B------:R-:W-:-:S04]  /*1040*/  IMAD.X R27, RZ, RZ, R3, P0 ;  /* 0x000000ffff1b7224 */ /* 0x000fc800000e0603 */
[----:B------:R-:W-:-:S04]  /*1050*/  IMAD.WIDE.U32 R4, R27, R28, RZ ;  /* 0x0000001c1b047225 */ /* 0x000fc800078e00ff */
[----:B------:R-:W-:-:S04]  /*1060*/  IMAD.WIDE.U32 R20, P0, R23, R29, R4 ;  /* 0x0000001d17147225 */ /* 0x000fc80007800004 */
[----:B------:R-:W-:-:S04]  /*1070*/  IMAD.WIDE.U32 R4, R23, R28, RZ ;  /* 0x0000001c17047225 */ /* 0x000fc800078e00ff */
[----:B------:R-:W-:Y:S01]  /*1080*/  IMAD.X R23, RZ, RZ, RZ, P0 ;  /* 0x000000ffff177224 */ /* 0x000fe200000e06ff */
[----:B------:R-:W-:Y:S01]  /*1090*/  IADD3 RZ, P0, R5, R20, RZ ;  /* 0x0000001405ff7210 */ /* 0x000fe20007f1e0ff */
[----:B------:R-:W-:-:S04]  /*10a0*/  IMAD.MOV.U32 R22, RZ, RZ, R21 ;  /* 0x000000ffff167224 */ /* 0x000fc800078e0015 */
[----:B------:R-:W-:-:S08]  /*10b0*/  IMAD.WIDE.U32.X R4, R27, R29, R22, P0 ;  /* 0x0000001d1b047225 */ /* 0x000fd000000e0416 */
.L_x_14:
[----:B------:R-:W0:Y:S01]  /*10c0*/  LDC.64 R32, c[0x0][0x740] ;  /* 0x0001d000ff207b82 */ /* 0x000e220000000a00 */
[-CC-:B------:R-:W-:Y:S01]  /*10d0*/  SHF.R.U64 R36, R4, R6.reuse, R5.reuse ;  /* 0x0000000604247219 */ /* 0x180fe20000001205 */
[----:B------:R-:W-:Y:S01]  /*10e0*/  IMAD.MOV.U32 R37, RZ, RZ, 0x1 ;  /* 0x00000001ff257424 */ /* 0x000fe200078e00ff */
[----:B------:R-:W-:Y:S02]  /*10f0*/  SHF.R.U32.HI R4, RZ, R6, R5 ;  /* 0x00000006ff047219 */ /* 0x000fe40000011605 */
[----:B------:R-:W-:-:S03]  /*1100*/  IADD3 R21, P0, RZ, -R36, RZ ;  /* 0x80000024ff157210 */ /* 0x000fc60007f1e0ff */
[----:B------:R-:W1:Y:S02]  /*1110*/  LDC R20, c[0x0][0x718] ;  /* 0x0001c600ff147b82 */ /* 0x000e640000000800 */
[----:B------:R-:W-:-:S04]  /*1120*/  IMAD.X R5, RZ, RZ, ~R4, P0 ;  /* 0x000000ffff057224 */ /* 0x000fc800000e0e04 */
[-C--:B------:R-:W-:Y:S02]  /*1130*/  IMAD R6, R5, R30.reuse, RZ ;  /* 0x0000001e05067224 */ /* 0x080fe400078e02ff */
[----:B------:R-:W4:Y:S01]  /*1140*/  LDC R23, c[0x0][0x708] ;  /* 0x0001c200ff177b82 */ /* 0x000f220000000800 */
[----:B------:R-:W-:-:S04]  /*1150*/  IMAD.WIDE.U32 R4, R21, R30, R2 ;  /* 0x0000001e15047225 */ /* 0x000fc800078e0002 */
[----:B------:R-:W-:-:S03]  /*1160*/  IMAD R21, R21, R31, R6 ;  /* 0x0000001f15157224 */ /* 0x000fc600078e0206 */
[----:B------:R-:W2:Y:S01]  /*1170*/  LDC R28, c[0x0][0x758] ;  /* 0x0001d600ff1c7b82 */ /* 0x000ea20000000800 */
[----:B------:R-:W-:Y:S01]  /*1180*/  IMAD.IADD R5, R5, 0x1, R21 ;  /* 0x0000000105057824 */ /* 0x000fe200078e0215 */
[----:B0-----:R-:W-:Y:S01]  /*1190*/  ISETP.NE.U32.AND P0, PT, R32, RZ, PT ;  /* 0x000000ff2000720c */ /* 0x001fe20003f05070 */
[----:B------:R-:W-:-:S03]  /*11a0*/  IMAD.MOV.U32 R21, RZ, RZ, -0x1 ;  /* 0xffffffffff157424 */ /* 0x000fc600078e00ff */
[----:B------:R-:W-:Y:S02]  /*11b0*/  ISETP.NE.AND.EX P0, PT, R33, RZ, PT, P0 ;  /* 0x000000ff2100720c */ /* 0x000fe40003f05300 */
[----:B------:R-:W0:Y:S01]  /*11c0*/  LDC R31, c[0x0][0x700] ;  /* 0x0001c000ff1f7b82 */ /* 0x000e220000000800 */
[-CC-:B-1----:R-:W-:Y:S02]  /*11d0*/  SHF.R.U64 R29, R4, R20.reuse, R5.reuse ;  /* 0x00000014041d7219 */ /* 0x182fe40000001205 */
[----:B------:R-:W-:-:S05]  /*11e0*/  SHF.R.U32.HI R4, RZ, R20, R5 ;  /* 0x00000014ff047219 */ /* 0x000fca0000011605 */
[----:B------:R-:W1:Y:S01]  /*11f0*/  LDC R30, c[0x0][0x748] ;  /* 0x0001d200ff1e7b82 */ /* 0x000e620000000800 */
[-CC-:B----4-:R-:W-:Y:S02]  /*1200*/  SHF.R.U64 R39, R29, R23.reuse, R4.reuse ;  /* 0x000000171d277219 */ /* 0x190fe40000001204 */
[----:B------:R-:W-:-:S05]  /*1210*/  SHF.R.U32.HI R5, RZ, R23, R4 ;  /* 0x00000017ff057219 */ /* 0x000fca0000011604 */
[----:B------:R-:W4:Y:S01]  /*1220*/  LDC R35, c[0x0][0x738] ;  /* 0x0001ce00ff237b82 */ /* 0x000f220000000800 */
[-C--:B--2---:R-:W-:Y:S02]  /*1230*/  SHF.L.U32 R4, R21, R28.reuse, RZ ;  /* 0x0000001c15047219 */ /* 0x084fe400000006ff */
[--C-:B------:R-:W-:Y:S02]  /*1240*/  SHF.R.U64 R38, R39, R28, R5.reuse ;  /* 0x0000001c27267219 */ /* 0x100fe40000001205 */
[----:B------:R-:W-:Y:S02]  /*1250*/  LOP3.LUT R6, RZ, R4, RZ, 0x33, !PT ;  /* 0x00000004ff067212 */ /* 0x000fe400078e33ff */
[----:B------:R-:W-:Y:S01]  /*1260*/  SHF.R.U32.HI R5, RZ, R28, R5 ;  /* 0x0000001cff057219 */ /* 0x000fe20000011605 */
[----:B------:R-:W2:Y:S01]  /*1270*/  LDC R34, c[0x0][0x710] ;  /* 0x0001c400ff227b82 */ /* 0x000ea20000000800 */
[----:B------:R-:W-:Y:S01]  /*1280*/  IMAD.MOV.U32 R4, RZ, RZ, R38 ;  /* 0x000000ffff047224 */ /* 0x000fe200078e0026 */
[----:B------:R-:W-:Y:S06]  /*1290*/  @!P0 BRA `(.L_x_15) ;  /* 0x0000000000288947 */ /* 0x000fec0003800000 */
[----:B------:R-:W3:Y:S02]  /*12a0*/  LDC R23, c[0x0][0x74c] ;  /* 0x0001d300ff177b82 */ /* 0x000ee40000000800 */
[----:B---3--:R-:W-:-:S05]  /*12b0*/  IADD3 R23, P0, R38, R23, RZ ;  /* 0x0000001726177210 */ /* 0x008fca0007f1e0ff */
        /* <DEDUP_REMOVED lines=8> */
.L_x_15:
[----:B-1----:R-:W-:Y:S01]  /*1340*/  SHF.R.U64 R17, R4, R30, R5 ;  /* 0x0000001e04117219 */ /* 0x002fe20000001205 */
[----:B------:R-:W-:Y:S01]  /*1350*/  @P3 IMAD R24, R25, R26, R16 ;  /* 0x0000001a19183224 */ /* 0x000fe200078e0210 */
[----:B------:R-:W-:Y:S02]  /*1360*/  SHF.L.U32 R4, R37, R28, RZ ;  /* 0x0000001c25047219 */ /* 0x000fe400000006ff */
[----:B------:R-:W-:Y:S01]  /*1370*/  LOP3.LUT R5, R39, R6, RZ, 0xc0, !PT ;  /* 0x0000000627057212 */ /* 0x000fe200078ec0ff */
[----:B0-----:R-:W-:Y:S02]  /*1380*/  VIADD R6, R31, 0xffffffff ;  /* 0xffffffff1f067836 */ /* 0x001fe40000000000 */
[----:B------:R-:W-:Y:S02]  /*1390*/  IMAD.MOV R20, RZ, RZ, -R17 ;  /* 0x000000ffff147224 */ /* 0x000fe400078e0a11 */
[----:B------:R-:W-:Y:S01]  /*13a0*/  IMAD R5, R4, R17, R5 ;  /* 0x0000001104057224 */ /* 0x000fe200078e0205 */
[----:B------:R-:W-:Y:S01]  /*13b0*/  LOP3.LUT R17, R29, R6, RZ, 0xc0, !PT ;  /* 0x000000061d117212 */ /* 0x000fe200078ec0ff */
[----:B----4-:R-:W-:-:S02]  /*13c0*/  IMAD R4, R20, R35, R38 ;  /* 0x0000002314047224 */ /* 0x010fc400078e0226 */
[----:B--2---:R-:W-:Y:S02]  /*13d0*/  IMAD R6, R5, R34, R24 ;  /* 0x0000002205067224 */ /* 0x004fe400078e0218 */
[----:B------:R-:W-:Y:S02]  /*13e0*/  IMAD R17, R4, R31, R17 ;  /* 0x0000001f04117224 */ /* 0x000fe400078e0211 */
[----:B------:R-:W-:Y:S02]  /*13f0*/  IMAD.MOV.U32 R20, RZ, RZ, 0x1 ;  /* 0x00000001ff147424 */ /* 0x000fe400078e00ff */
[----:B------:R-:W-:Y:S01]  /*1400*/  IMAD.MOV.U32 R4, RZ, RZ, R36 ;  /* 0x000000ffff047224 */ /* 0x000fe200078e0024 */
[----:B------:R-:W-:Y:S02]  /*1410*/  SEL R5, R17, R6, !P3 ;  /* 0x0000000611057207 */ /* 0x000fe40005800000 */
[----:B------:R-:W-:-:S07]  /*1420*/  SEL R6, R6, R17, !P3 ;  /* 0x0000001106067207 */ /* 0x000fce0005800000 */
.L_x_13:
[----:B------:R-:W-:Y:S05]  /*1430*/  @!P1 BRA `(.L_x_16) ;  /* 0x00000000000c9947 */ /* 0x000fea0003800000 */
[----:B------:R-:W-:Y:S01]  /*1440*/  UCGABAR_WAIT ;  /* 0x0000000000007dc7 */ /* 0x000fe20008000000 */
[----:B------:R-:W-:Y:S01]  /*1450*/  CCTL.IVALL ;  /* 0x00000000ff00798f */ /* 0x000fe20002000000 */
[----:B------:R-:W-:Y:S05]  /*1460*/  BRA `(.L_x_17) ;  /* 0x0000000000047947 */ /* 0x000fea0003800000 */
.L_x_16:
[----:B------:R-:W-:Y:S06]  /*1470*/  BAR.SYNC.DEFER_BLOCKING 0x0 ;  /* 0x0000000000007b1d */ /* 0x000fec0000010000 */
.L_x_17:
[----:B------:R-:W-:Y:S05]  /*1480*/  @!P2 BRA `(.L_x_18) ;  /* 0x0000005c0008a947 */ /* 0x000fea0003800000 */
[----:B------:R-:W-:-:S13]  /*1490*/  ISETP.GT.U32.AND P0, PT, R40, 0x1, PT ;  /* 0x000000012800780c */ /* 0x000fda0003f04070 */
[----:B------:R-:W-:Y:S05]  /*14a0*/  @P0 EXIT ;  /* 0x000000000000094d */ /* 0x000fea0003800000 */
.L_x_19:
[----:B------:R-:W-:-:S08]  /*14b0*/  NOP ;  /* 0x0000000000007918 */ /* 0x000fd00000000000 */
[----:B------:R-:W0:Y:S02]  /*14c0*/  USETMAXREG.TRY_ALLOC.CTAPOOL UP0, 0xe8 ;  /* 0x000000e8000079c8 */ /* 0x000e240008000600 */
[----:B0-----:R-:W-:-:S13]  /*14d0*/  PLOP3.LUT P0, PT, PT, PT, UP0, 0x80, 0x0 ;  /* 0x000000000000781c */ /* 0x001fda0003f0f008 */
[----:B------:R-:W-:Y:S05]  /*14e0*/  @!P0 BRA `(.L_x_19) ;  /* 0xfffffffc00f08947 */ /* 0x000fea000383ffff */
[----:B------:R-:W-:-:S13]  /*14f0*/  LOP3.LUT P0, RZ, R20, 0xff, RZ, 0xc0, !PT ;  /* 0x000000ff14ff7812 */ /* 0x000fda000780c0ff */
[----:B------:R-:W-:Y:S05]  /*1500*/  @!P0 EXIT ;  /* 0x000000000000894d */ /* 0x000fea0003800000 */
[CC--:B------:R-:W-:Y:S01]  /*1510*/  LEA.HI R16, R18.reuse, R11.reuse, RZ, 0x2 ;  /* 0x0000000b12107211 */ /* 0x0c0fe200078f10ff */
[----:B------:R-:W0:Y:S01]  /*1520*/  S2UR UR8, SR_CgaCtaId ;  /* 0x00000000000879c3 */ /* 0x000e220000008800 */
[----:B------:R-:W-:Y:S01]  /*1530*/  LEA.HI R18, R18, R11, RZ, 0x5 ;  /* 0x0000000b12127211 */ /* 0x000fe200078f28ff */
[----:B------:R-:W-:Y:S01]  /*1540*/  UMOV UR7, 0x400 ;  /* 0x0000040000077882 */ /* 0x000fe20000000000 */
[--C-:B------:R-:W-:Y:S01]  /*1550*/  SHF.R.S32.HI R10, RZ, 0x2, R16.reuse ;  /* 0x00000002ff0a7819 */ /* 0x100fe20000011410 */
[----:B------:R-:W-:Y:S01]  /*1560*/  UIADD3 UR9, UR12, -0x1, URZ ;  /* 0xffffffff0c097890 */ /* 0x000fe2000fffe03f */
[----:B------:R-:W-:Y:S01]  /*1570*/  SHF.R.S32.HI R17, RZ, 0x1f, R16 ;  /* 0x0000001fff117819 */ /* 0x000fe20000011410 */
[----:B------:R-:W-:Y:S01]  /*1580*/  ULDC UR14, c[0x0][0x284] ;  /* 0x0000a100000e7ab9 */ /* 0x000fe20000000800 */
[----:B------:R-:W-:Y:S01]  /*1590*/  SHF.R.S32.HI R18, RZ, 0x5, R18 ;  /* 0x00000005ff127819 */ /* 0x000fe20000011412 */
[----:B------:R-:W-:Y:S01]  /*15a0*/  UISETP.NE.AND UP0, UPT, UR9, URZ, UPT ;  /* 0x0000003f0900728c */ /* 0x000fe2000bf05270 */
[----:B------:R-:W-:Y:S01]  /*15b0*/  LEA.HI R17, R17, R10, RZ, 0x3 ;  /* 0x0000000a11117211 */ /* 0x000fe200078f18ff */
[----:B------:R-:W-:Y:S01]  /*15c0*/  USHF.L.U32 UR19, UR6, 0x1, URZ ;  /* 0x0000000106137899 */ /* 0x000fe2000800063f */
[----:B------:R-:W-:Y:S01]  /*15d0*/  LOP3.LUT R20, R16, 0xfffffffc, RZ, 0xc0, !PT ;  /* 0xfffffffc10147812 */ /* 0x000fe200078ec0ff */
[----:B------:R-:W-:Y:S01]  /*15e0*/  USEL UR11, URZ, 0x1, UP0 ;  /* 0x000000013f0b7887 */ /* 0x000fe20008000000 */
[----:B------:R-:W-:-:S02]  /*15f0*/  LOP3.LUT R17, R17, 0xfffffff8, RZ, 0xc0, !PT ;  /* 0xfffffff811117812 */ /* 0x000fc400078ec0ff */
[C---:B------:R-:W-:Y:S01]  /*1600*/  LOP3.LUT P0, RZ, R11.reuse, 0x7, RZ, 0xc0, !PT ;  /* 0x000000070bff7812 */ /* 0x040fe2000780c0ff */
[C---:B------:R-:W-:Y:S01]  /*1610*/  IMAD.IADD R20, R11.reuse, 0x1, -R20 ;  /* 0x000000010b147824 */ /* 0x040fe200078e0a14 */
[----:B------:R-:W-:Y:S01]  /*1620*/  VIMNMX R19, RZ, UR6, PT ;  /* 0x00000006ff137c48 */ /* 0x000fe2000bfe0100 */
[----:B------:R-:W-:Y:S01]  /*1630*/  IMAD.IADD R17, R10, 0x1, -R17 ;  /* 0x000000010a117824 */ /* 0x000fe200078e0a11 */
[----:B------:R-:W-:Y:S01]  /*1640*/  LEA.HI R10, R11, R11, RZ, 0x1 ;  /* 0x0000000b0b0a7211 */ /* 0x000fe200078f08ff */
[----:B------:R-:W-:Y:S01]  /*1650*/  IMAD.U32 R100, RZ, RZ, UR11 ;  /* 0x0000000bff647e24 */ /* 0x000fe2000f8e00ff */
[----:B------:R-:W-:Y:S02]  /*1660*/  ISETP.LT.U32.AND P0, PT, R12, 0x2, !P0 ;  /* 0x000000020c00780c */ /* 0x000fe40004701070 */
[----:B------:R-:W-:Y:S01]  /*1670*/  LOP3.LUT R10, R10, 0x7ffffe, RZ, 0xc0, !PT ;  /* 0x007ffffe0a0a7812 */ /* 0x000fe200078ec0ff */
[----:B0-----:R-:W-:Y:S01]  /*1680*/  ULEA UR7, UR8, UR7, 0x18 ;  /* 0x0000000708077291 */ /* 0x001fe2000f8ec03f */
[----:B------:R-:W-:Y:S01]  /*1690*/  LOP3.LUT R101, R7, 0x1, RZ, 0xfc, !PT ;  /* 0x0000000107657812 */ /* 0x000fe200078efcff */
[----:B------:R-:W-:Y:S01]  /*16a0*/  USHF.L.U32 UR8, UR9, 0x3, URZ ;  /* 0x0000000309087899 */ /* 0x000fe2000800063f */
[----:B------:R-:W-:Y:S01]  /*16b0*/  IADD3 R19, -R19, UR6, RZ ;  /* 0x0000000613137c10 */ /* 0x000fe2000fffe1ff */
[----:B------:R-:W-:Y:S01]  /*16c0*/  IMAD.IADD R10, R11, 0x1, -R10 ;  /* 0x000000010b0a7824 */ /* 0x000fe200078e0a0a */
[----:B------:R-:W-:-:S02]  /*16d0*/  UIADD3 UR9, UR7, 0x180, URZ ;  /* 0x0000018007097890 */ /* 0x000fc4000fffe03f */
[----:B------:R-:W-:Y:S01]  /*16e0*/  UIADD3 UR10, UR7, 0xb180, URZ ;  /* 0x0000b180070a7890 */ /* 0x000fe2000fffe03f */
[----:B------:R-:W-:Y:S01]  /*16f0*/  IMAD R10, R18, 0x2, R10 ;  /* 0x00000002120a7824 */ /* 0x000fe200078e020a */
[----:B------:R-:W-:Y:S02]  /*1700*/  USHF.R.U32.HI UR9, URZ, 0x4, UR9 ;  /* 0x000000043f097899 */ /* 0x000fe40008011609 */
[----:B------:R-:W-:Y:S01]  /*1710*/  USHF.R.U32.HI UR10, URZ, 0x4, UR10 ;  /* 0x000000043f0a7899 */ /* 0x000fe2000801160a */
[--C-:B------:R-:W-:Y:S01]  /*1720*/  IMAD R16, R10, 0x8, R17.reuse ;  /* 0x000000080a107824 */ /* 0x100fe200078e0211 */
[----:B------:R-:W-:Y:S01]  /*1730*/  UIADD3 UR20, UR7, 0xc0, URZ ;  /* 0x000000c007147890 */ /* 0x000fe2000fffe03f */
[--C-:B------:R-:W-:Y:S01]  /*1740*/  IMAD R10, R18, 0x10, R17.reuse ;  /* 0x00000010120a7824 */ /* 0x100fe200078e0211 */
[----:B------:R-:W-:Y:S01]  /*1750*/  ULOP3.LUT UR8, UR8, 0x8, URZ, 0xc0, !UPT ;  /* 0x0000000808087892 */ /* 0x000fe2000f8ec03f */
[----:B------:R-:W-:Y:S01]  /*1760*/  IMAD.SHL.U32 R16, R16, 0x40, RZ ;  /* 0x0000004010107824 */ /* 0x000fe200078e00ff */
[----:B------:R-:W-:Y:S01]  /*1770*/  ULOP3.LUT UR9, UR9, 0x3fff, URZ, 0xc0, !UPT ;  /* 0x00003fff09097892 */ /* 0x000fe2000f8ec03f */
[----:B------:R-:W-:Y:S01]  /*1780*/  IMAD R17, R18, -0x10, -R17 ;  /* 0xfffffff012117824 */ /* 0x000fe200078e0a11 */
[----:B------:R-:W-:Y:S01]  /*1790*/  ULOP3.LUT UR10, UR10, 0x3fff, URZ, 0xc0, !UPT ;  /* 0x00003fff0a0a7892 */ /* 0x000fe2000f8ec03f */
[----:B------:R-:W-:Y:S01]  /*17a0*/  SEL R18, RZ, 0x1, !P0 ;  /* 0x00000001ff127807 */ /* 0x000fe20004000000 */
[----:B------:R-:W-:Y:S01]  /*17b0*/  ULEA UR12, UR12, UR20, 0x3 ;  /* 0x000000140c0c7291 */ /* 0x000fe2000f8e183f */
[----:B------:R-:W-:Y:S01]  /*17c0*/  VIADD R17, R17, UR14 ;  /* 0x0000000e11117c36 */ /* 0x000fe20008000000 */
[----:B------:R-:W-:Y:S01]  /*17d0*/  SHF.R.S32.HI R11, RZ, 0x1f, R10 ;  /* 0x0000001fff0b7819 */ /* 0x000fe2000001140a */
[----:B------:R-:W-:Y:S01]  /*17e0*/  ULOP3.LUT UR21, UR8, 0x8, URZ, 0x3c, !UPT ;  /* 0x0000000808157892 */ /* 0x000fe2000f8e3c3f */
[----:B------:R-:W-:Y:S01]  /*17f0*/  SHF.R.S32.HI R16, RZ, 0x3, R16 ;  /* 0x00000003ff107819 */ /* 0x000fe20000011410 */
[----:B------:R-:W-:-:S02]  /*1800*/  ULOP3.LUT UR13, UR8, 0x18, URZ, 0x3c, !UPT ;  /* 0x00000018080d7892 */ /* 0x000fc4000f8e3c3f */
[----:B------:R-:W-:Y:S02]  /*1810*/  ULOP3.LUT UR18, UR9, 0x10000, URZ, 0xfc, !UPT ;  /* 0x0001000009127892 */ /* 0x000fe4000f8efc3f */
[----:B------:R-:W-:-:S12]  /*1820*/  ULOP3.LUT UR15, UR10, 0x10000, URZ, 0xfc, !UPT ;  /* 0x000100000a0f7892 */ /* 0x000fd8000f8efc3f */
.L_x_158:
[----:B------:R-:W-:Y:S01]  /*1830*/  SHF.L.U32 R21, R100, 0x1f, RZ ;  /* 0x0000001f64157819 */ /* 0x000fe200000006ff */
[----:B------:R-:W-:Y:S01]  /*1840*/  IMAD.MOV.U32 R87, RZ, RZ, RZ ;  /* 0x000000ffff577224 */ /* 0x000fe200078e00ff */
[----:B------:R-:W-:Y:S02]  /*1850*/  ISETP.GE.AND P1, PT, R19, 0x1, PT ;  /* 0x000000011300780c */ /* 0x000fe40003f26270 */
[----:B------:R-:W0:Y:S02]  /*1860*/  SYNCS.PHASECHK.TRANS64.TRYWAIT P0, [UR12+-0x8], R21 ;  /* 0xfffff815ff0075a7 */ /* 0x000e24000800014c */
[----:B0-2345:R-:W-:Y:S09]  /*1870*/  @!P0 BRA `(.L_x_20) ;  /* 0x0000006c00448947 */ /* 0x03dff20003800000 */
.L_x_187:
[----:B------:R-:W-:Y:S02]  /*1880*/  CS2R R24, SRZ ;  /* 0x0000000000187805 */ /* 0x000fe4000001ff00 */
[----:B------:R-:W-:Y:S02]  /*1890*/  CS2R R26, SRZ ;  /* 0x00000000001a7805 */ /* 0x000fe4000001ff00 */
[----:B------:R-:W-:Y:S02]  /*18a0*/  CS2R R28, SRZ ;  /* 0x00000000001c7805 */ /* 0x000fe4000001ff00 */
[----:B------:R-:W-:Y:S02]  /*18b0*/  CS2R R30, SRZ ;  /* 0x00000000001e7805 */ /* 0x000fe4000001ff00 */
[----:B------:R-:W-:Y:S02]  /*18c0*/  CS2R R32, SRZ ;  /* 0x0000000000207805 */ /* 0x000fe4000001ff00 */
[----:B------:R-:W-:-:S02]  /*18d0*/  CS2R R34, SRZ ;  /* 0x0000000000227805 */ /* 0x000fc4000001ff00 */
        /* <DEDUP_REMOVED lines=24> */
[----:B------:R-:W-:Y:S01]  /*1a60*/  CS2R R84, SRZ ;  /* 0x0000000000547805 */ /* 0x000fe2000001ff00 */
[----:B------:R-:W-:Y:S01]  /*1a70*/  IMAD.MOV.U32 R86, RZ, RZ, RZ ;  /* 0x000000ffff567224 */ /* 0x000fe200078e00ff */
[----:B------:R-:W-:Y:S06]  /*1a80*/  @!P1 BRA `(.L_x_21) ;  /* 0x0000000000d49947 */ /* 0x000fec0003800000 */
[----:B0-----:R-:W-:Y:S01]  /*1a90*/  IMAD.MOV.U32 R21, RZ, RZ, R19 ;  /* 0x000000ffff157224 */ /* 0x001fe200078e0013 */
[----:B------:R-:W-:Y:S01]  /*1aa0*/  UPLOP3.LUT UP0, UPT, UPT, UPT, UPT, 0x40, 0x0 ;  /* 0x000000000000789c */ /* 0x000fe20003f0e870 */
[----:B------:R-:W-:Y:S01]  /*1ab0*/  IMAD.U32 R90, RZ, RZ, UR4 ;  /* 0x00000004ff5a7e24 */ /* 0x000fe2000f8e00ff */
[----:B------:R-:W-:Y:S01]  /*1ac0*/  UMOV UR14, UR5 ;  /* 0x00000005000e7c82 */ /* 0x000fe20008000000 */
[----:B------:R-:W-:-:S08]  /*1ad0*/  IMAD.U32 R22, RZ, RZ, UR5 ;  /* 0x00000005ff167e24 */ /* 0x000fd0000f8e00ff */
.L_x_28:
[----:B------:R-:W-:-:S13]  /*1ae0*/  ISETP.NE.AND P1, PT, R101, 0x3, PT ;  /* 0x000000036500780c */ /* 0x000fda0003f25270 */
[----:B------:R-:W-:Y:S05]  /*1af0*/  @!P1 BRA `(.L_x_22) ;  /* 0x0000000000049947 */ /* 0x000fea0003800000 */
[----:B------:R-:W-:Y:S01]  /*1b00*/  BPT.TRAP 0x1 ;  /* 0x000000040000795c */ /* 0x000fe20000300000 */
.L_x_22:
[----:B------:R-:W-:Y:S01]  /*1b10*/  ULEA UR8, UR14, UR7, 0x3 ;  /* 0x000000070e087291 */ /* 0x000fe2000f8e183f */
[----:B------:R-:W-:-:S08]  /*1b20*/  SHF.L.U32 R88, R90, 0x1f, RZ ;  /* 0x0000001f5a587819 */ /* 0x000fd000000006ff */
[----:B------:R0:W1:Y:S01]  /*1b30*/  SYNCS.PHASECHK.TRANS64.TRYWAIT P0, [UR8], R88 ;  /* 0x00000058ff0075a7 */ /* 0x0000620008000148 */
[----:B------:R-:W-:Y:S05]  /*1b40*/  @!P1 BRA `(.L_x_23) ;  /* 0x0000000000049947 */ /* 0x000fea0003800000 */
[----:B------:R-:W-:Y:S01]  /*1b50*/  BPT.TRAP 0x1 ;  /* 0x000000040000795c */ /* 0x000fe20000300000 */
.L_x_23:
[----:B------:R-:W-:-:S04]  /*1b60*/  IMAD.U32 R23, RZ, RZ, UR14 ;  /* 0x0000000eff177e24 */ /* 0x000fc8000f8e00ff */
[----:B------:R-:W-:Y:S01]  /*1b70*/  IMAD R23, R23, 0x200, R16 ;  /* 0x0000020017177824 */ /* 0x000fe200078e0210 */
[----:B-1----:R-:W-:Y:S06]  /*1b80*/  @P0 BRA `(.L_x_24) ;  /* 0x0000000000080947 */ /* 0x002fec0003800000 */
[----:B------:R-:W1:Y:S02]  /*1b90*/  SYNCS.PHASECHK.TRANS64.TRYWAIT P0, [UR8], R88 ;  /* 0x00000058ff0075a7 */ /* 0x000e640008000148 */
[----:B-1----:R-:W-:Y:S05]  /*1ba0*/  @!P0 BRA `(.L_x_25) ;  /* 0x0000006800908947 */ /* 0x002fea0003800000 */
.L_x_24:
[----:B01----:R-:W0:Y:S01]  /*1bb0*/  LDS.64 R88, [R23+UR7+0x37180] ;  /* 0x0371800717587984 */ /* 0x003e220008000a00 */
[----:B------:R-:W-:Y:S02]  /*1bc0*/  ULEA UR8, UR14, UR18, 0x8 ;  /* 0x000000120e087291 */ /* 0x000fe4000f8e403f */
[----:B------:R-:W-:Y:S01]  /*1bd0*/  ULEA UR10, UR14, UR15, 0xa ;  /* 0x0000000f0e0a7291 */ /* 0x000fe2000f8e503f */
[----:B------:R-:W-:Y:S01]  /*1be0*/  UMOV UR9, 0x80000020 ;  /* 0x8000002000097882 */ /* 0x000fe20000000000 */
[----:B------:R-:W-:Y:S01]  /*1bf0*/  UMOV UR11, 0x40000040 ;  /* 0x40000040000b7882 */ /* 0x000fe20000000000 */
[----:B0-----:R-:W-:-:S06]  /*1c00*/  WARPGROUP.ARRIVE ;  /* 0x00000000000079c5 */ /* 0x001fcc0000000000 */
[----:B------:R-:W-:Y:S01]  /*1c10*/  HGMMA.SP.64x128x32.F32.BF16 R24, gdesc[UR8], R24, UP0, R88, 0x0 ;  /* 0x09e05800081879f0 */ /* 0x000fe2000bf01a18 */
[----:B------:R-:W-:Y:S02]  /*1c20*/  UIADD3 UR8, UR8, 0x2, URZ ;  /* 0x0000000208087890 */ /* 0x000fe4000fffe03f */
[----:B------:R-:W-:Y:S01]  /*1c30*/  UIADD3 UR10, UR10, 0x4, URZ ;  /* 0x000000040a0a7890 */ /* 0x000fe2000fffe03f */
[----:B------:R-:W-:Y:S01]  /*1c40*/  UMOV UR9, 0x80000020 ;  /* 0x8000002000097882 */ /* 0x000fe20000000000 */
[----:B------:R-:W-:-:S11]  /*1c50*/  UMOV UR11, 0x40000040 ;  /* 0x40000040000b7882 */ /* 0x000fd60000000000 */
[----:B------:R-:W-:Y:S03]  /*1c60*/  HGMMA.SP.64x128x32.F32.BF16 R24, gdesc[UR8], R24, R89, 0x0, gsb0 ;  /* 0x09e05900081879f0 */ /* 0x000fe60008001a18 */
[----:B------:R-:W-:Y:S02]  /*1c70*/  WARPGROUP.DEPBAR.LE gsb0, 0x0 ;  /* 0x00008000000079c5 */ /* 0x000fe40000010000 */
[----:B------:R-:W-:Y:S05]  /*1c80*/  @!P1 BRA `(.L_x_26) ;  /* 0x0000000000049947 */ /* 0x000fea0003800000 */
[----:B------:R-:W-:Y:S01]  /*1c90*/  BPT.TRAP 0x1 ;  /* 0x000000040000795c */ /* 0x000fe20000300000 */
.L_x_26:
[----:B------:R-:W-:-:S13]  /*1ca0*/  LOP3.LUT P0, RZ, R13, R18, RZ, 0xc0, !PT ;  /* 0x000000120dff7212 */ /* 0x000fda000780c0ff */
[----:B------:R-:W-:-:S05]  /*1cb0*/  @P0 LEA R23, R22, UR7, 0x3 ;  /* 0x0000000716170c11 */ /* 0x000fca000f8e18ff */
[----:B------:R-:W-:-:S05]  /*1cc0*/  @P0 VIADD R23, R23, 0x58 ;  /* 0x0000005817170836 */ /* 0x000fca0000000000 */
[----:B------:R-:W-:-:S04]  /*1cd0*/  @P0 PRMT R23, R12, 0x654, R23 ;  /* 0x000006540c170816 */ /* 0x000fc80000000017 */
[----:B------:R0:W-:Y:S01]  /*1ce0*/  @P0 SYNCS.ARRIVE.TRANS64.RED.A1T0 RZ, [R23+URZ], RZ ;  /* 0x000000ff17ff09a7 */ /* 0x0001e2000810043f */
[----:B------:R-:W-:-:S13]  /*1cf0*/  ISETP.GT.U32.AND P0, PT, R7, 0x1, PT ;  /* 0x000000010700780c */ /* 0x000fda0003f04070 */
[----:B0-----:R-:W-:Y:S05]  /*1d00*/  @P0 BRA `(.L_x_27) ;  /* 0x0000000000040947 */ /* 0x001fea0003800000 */
[----:B------:R-:W-:Y:S01]  /*1d10*/  BPT.TRAP 0x1 ;  /* 0x000000040000795c */ /* 0x000fe20000300000 */
.L_x_27:
[----:B------:R-:W-:Y:S01]  /*1d20*/  UIADD3 UR14, UR14, 0x1, URZ ;  /* 0x000000010e0e7890 */ /* 0x000fe2000fffe03f */
[C---:B------:R-:W-:Y:S01]  /*1d30*/  ISETP.GT.AND P1, PT, R21.reuse, 0x1, PT ;  /* 0x000000011500780c */ /* 0x040fe20003f24270 */
[----:B------:R-:W-:Y:S02]  /*1d40*/  VIADD R22, R22, 0x1 ;  /* 0x0000000116167836 */ /* 0x000fe40000000000 */
[----:B------:R-:W-:Y:S01]  /*1d50*/  UISETP.NE.AND UP0, UPT, UR14, 0xb, UPT ;  /* 0x0000000b0e00788c */ /* 0x000fe2000bf05270 */
[----:B------:R-:W-:Y:S02]  /*1d60*/  VIADD R21, R21, 0xffffffff ;  /* 0xffffffff15157836 */ /* 0x000fe40000000000 */
[C---:B------:R-:W-:Y:S01]  /*1d70*/  ISETP.NE.AND P0, PT, R22.reuse, 0xb, PT ;  /* 0x0000000b1600780c */ /* 0x040fe20003f05270 */
[----:B------:R-:W-:Y:S02]  /*1d80*/  USEL UR8, URZ, 0x1, UP0 ;  /* 0x000000013f087887 */ /* 0x000fe40008000000 */
[----:B------:R-:W-:Y:S01]  /*1d90*/  USEL UR14, UR14, URZ, UP0 ;  /* 0x0000003f0e0e7287 */ /* 0x000fe20008000000 */
[----:B------:R-:W-:Y:S01]  /*1da0*/  SEL R22, R22, RZ, P0 ;  /* 0x000000ff16167207 */ /* 0x000fe20000000000 */
[----:B------:R-:W-:-:S02]  /*1db0*/  UPLOP3.LUT UP0, UPT, UPT, UPT, UPT, 0x80, 0x0 ;  /* 0x000000000000789c */ /* 0x000fc40003f0f070 */
[----:B------:R-:W-:Y:S01]  /*1dc0*/  LOP3.LUT R90, R90, UR8, RZ, 0x3c, !PT ;  /* 0x000000085a5a7c12 */ /* 0x000fe2000f8e3cff */
[----:B------:R-:W-:Y:S08]  /*1dd0*/  @P1 BRA `(.L_x_28) ;  /* 0xfffffffc00401947 */ /* 0x000ff0000383ffff */
.L_x_21:
[----:B0-----:R-:W-:Y:S01]  /*1de0*/  IMAD.U32 R22, RZ, RZ, UR21 ;  /* 0x00000015ff167e24 */ /* 0x001fe2000f8e00ff */
[----:B------:R-:W-:Y:S01]  /*1df0*/  SHF.L.U32 R21, R100, 0x1f, RZ ;  /* 0x0000001f64157819 */ /* 0x000fe200000006ff */
[----:B------:R-:W-:Y:S01]  /*1e00*/  UIADD3 UR5, UR5, UR19, URZ ;  /* 0x0000001305057290 */ /* 0x000fe2000fffe03f */
[----:B------:R-:W0:Y:S01]  /*1e10*/  LDC R90, c[0x0][0x288] ;  /* 0x0000a200ff5a7b82 */ /* 0x000e220000000800 */
[----:B------:R-:W-:Y:S01]  /*1e20*/  UISETP.GE.U32.AND UP1, UPT, UR19, 0xb, UPT ;  /* 0x0000000b1300788c */ /* 0x000fe2000bf26070 */
[----:B------:R-:W-:Y:S01]  /*1e30*/  SHF.R.S32.HI R92, RZ, 0x1f, R4 ;  /* 0x0000001fff5c7819 */ /* 0x000fe20000011404 */
[----:B------:R-:W-:Y:S02]  /*1e40*/  UISETP.GT.U32.AND UP0, UPT, UR5, 0xa, UPT ;  /* 0x0000000a0500788c */ /* 0x000fe4000bf04070 */
[----:B------:R-:W-:Y:S02]  /*1e50*/  UIMAD.WIDE.U32 UR8, UR5, -0x45d1745d, URZ ;  /* 0xba2e8ba3050878a5 */ /* 0x000fe4000f8e003f */
[----:B------:R-:W-:Y:S01]  /*1e60*/  UISETP.LT.U32.AND UP0, UPT, UR19, 0xb, UP0 ;  /* 0x0000000b1300788c */ /* 0x000fe20008701070 */
[----:B------:R1:W-:Y:S01]  /*1e70*/  SYNCS.ARRIVE.TRANS64.A1T0 RZ, [R22+UR20], RZ ;  /* 0x000000ff16ff79a7 */ /* 0x0003e20008100014 */
[----:B------:R-:W-:-:S02]  /*1e80*/  WARPGROUP.DEPBAR.LE gsb0, 0x0 ;  /* 0x00008000000079c5 */ /* 0x000fc40000010000 */
[----:B------:R-:W-:Y:S02]  /*1e90*/  USEL UR10, URZ, 0x1, !UP0 ;  /* 0x000000013f0a7887 */ /* 0x000fe4000c000000 */
[----:B------:R-:W-:Y:S02]  /*1ea0*/  USHF.R.U32.HI UR8, URZ, 0x3, UR9 ;  /* 0x000000033f087899 */ /* 0x000fe40008011609 */
[----:B------:R-:W-:Y:S01]  /*1eb0*/  ULOP3.LUT UR4, UR4, UR10, URZ, 0x3c, !UPT ;  /* 0x0000000a04047292 */ /* 0x000fe2000f8e3c3f */
[----:B------:R-:W4:Y:S01]  /*1ec0*/  SYNCS.PHASECHK.TRANS64.TRYWAIT P0, [UR12+0x8], R21 ;  /* 0x00000815ff0075a7 */ /* 0x000f22000800014c */
[----:B------:R-:W-:Y:S02]  /*1ed0*/  UIMAD UR5, UR8, -0xb, UR5 ;  /* 0xfffffff5080578a4 */ /* 0x000fe4000f8e0205 */
[----:B------:R-:W-:Y:S01]  /*1ee0*/  @UP1 ULOP3.LUT UR4, UR4, 0x1, UR8, 0x78, !UPT ;  /* 0x0000000104041892 */ /* 0x000fe2000f8e7808 */
[----:B01--4-:R-:W-:Y:S11]  /*1ef0*/  @!P0 BRA `(.L_x_29) ;  /* 0x0000006400d48947 */ /* 0x013ff60003800000 */
.L_x_188:
[----:B------:R-:W-:Y:S01]  /*1f00*/  ULDC.64 UR8, c[0x0][0x6d0] ;  /* 0x0001b40000087ab9 */ /* 0x000fe20000000a00 */
[----:B------:R-:W-:Y:S02]  /*1f10*/  IMAD.SHL.U32 R94, R6, 0x40, RZ ;  /* 0x00000040065e7824 */ /* 0x000fe400078e00ff */
[----:B0-----:R-:W-:Y:S02]  /*1f20*/  IMAD R21, R92, UR8, RZ ;  /* 0x000000085c157c24 */ /* 0x001fe4000f8e02ff */
[C---:B------:R-:W-:Y:S01]  /*1f30*/  IMAD.WIDE.U32 R88, R4.reuse, UR8, R10 ;  /* 0x0000000804587c25 */ /* 0x040fe2000f8e000a */
[----:B------:R-:W-:Y:S01]  /*1f40*/  ULDC UR8, c[0x0][0x284] ;  /* 0x0000a10000087ab9 */ /* 0x000fe20000000800 */
[----:B------:R-:W-:Y:S02]  /*1f50*/  SHF.R.S32.HI R95, RZ, 0x1f, R94 ;  /* 0x0000001fff5f7819 */ /* 0x000fe4000001145e */
[----:B------:R-:W-:Y:S01]  /*1f60*/  IMAD R91, R4, UR9, R21 ;  /* 0x00000009045b7c24 */ /* 0x000fe2000f8e0215 */
[C---:B------:R-:W-:Y:S01]  /*1f70*/  ISETP.GE.AND P0, PT, R94.reuse, UR8, PT ;  /* 0x000000085e007c0c */ /* 0x040fe2000bf06270 */
[----:B------:R-:W-:Y:S01]  /*1f80*/  IMAD.SHL.U32 R21, R5, 0x80, RZ ;  /* 0x0000008005157824 */ /* 0x000fe200078e00ff */
[----:B------:R-:W-:Y:S01]  /*1f90*/  IADD3 R88, P1, R94, R88, RZ ;  /* 0x000000585e587210 */ /* 0x000fe20007f3e0ff */
[----:B------:R-:W-:-:S03]  /*1fa0*/  IMAD.WIDE R22, R20, 0x2, RZ ;  /* 0x0000000214167825 */ /* 0x000fc600078e02ff */
[----:B------:R-:W-:Y:S01]  /*1fb0*/  ISETP.GE.OR P0, PT, R21, R90, P0 ;  /* 0x0000005a1500720c */ /* 0x000fe20000706670 */
[----:B------:R-:W-:Y:S01]  /*1fc0*/  IMAD R6, R20, -0x2, R90 ;  /* 0xfffffffe14067824 */ /* 0x000fe200078e025a */
[----:B------:R-:W-:Y:S01]  /*1fd0*/  IADD3.X R89, R95, R89, R91, P1, !PT ;  /* 0x000000595f597210 */ /* 0x000fe20000ffe45b */
[----:B------:R-:W-:-:S04]  /*1fe0*/  IMAD.WIDE R104, R5, 0x80, R22 ;  /* 0x0000008005687825 */ /* 0x000fc800078e0216 */
[----:B------:R-:W-:-:S06]  /*1ff0*/  IMAD.IADD R5, R6, 0x1, -R21 ;  /* 0x0000000106057824 */ /* 0x000fcc00078e0a15 */
[----:B------:R-:W-:Y:S05]  /*2000*/  @P0 BRA `(.L_x_30) ;  /* 0x0000004800880947 */ /* 0x000fea0003800000 */
[----:B------:R-:W0:Y:S01]  /*2010*/  LDC.64 R108, c[0x0][0x6c8] ;  /* 0x0001b200ff6c7b82 */ /* 0x000e220000000a00 */
[----:B---3-5:R-:W-:Y:S01]  /*2020*/  FSETP.NEU.AND P0, PT, R15, RZ, PT ;  /* 0x000000ff0f00720b */ /* 0x028fe20003f0d000 */
[----:B------:R-:W-:Y:S01]  /*2030*/  IMAD.IADD R102, R17, 0x1, -R94 ;  /* 0x0000000111667824 */ /* 0x000fe200078e0a5e */
[----:B------:R-:W-:Y:S01]  /*2040*/  ISETP.GT.AND P1, PT, R5, RZ, PT ;  /* 0x000000ff0500720c */ /* 0x000fe20003f24270 */
[----:B------:R-:W-:Y:S03]  /*2050*/  BSSY B0, `(.L_x_30) ;  /* 0x000049d000007945 */ /* 0x000fe60003800000 */
[----:B------:R-:W-:Y:S01]  /*2060*/  ISETP.GT.AND P5, PT, R102, RZ, P1 ;  /* 0x000000ff6600720c */ /* 0x000fe20000fa4270 */
[-C--:B0-----:R-:W-:Y:S02]  /*2070*/  IMAD R6, R105, R108.reuse, RZ ;  /* 0x0000006c69067224 */ /* 0x081fe400078e02ff */
[----:B------:R-:W-:-:S04]  /*2080*/  IMAD.WIDE.U32 R106, R104, R108, R88 ;  /* 0x0000006c686a7225 */ /* 0x000fc800078e0058 */
[----:B------:R-:W-:-:S04]  /*2090*/  IMAD R21, R104, R109, R6 ;  /* 0x0000006d68157224 */ /* 0x000fc800078e0206 */
[----:B------:R-:W-:Y:S01]  /*20a0*/  IMAD.IADD R97, R107, 0x1, R21 ;  /* 0x000000016b617824 */ /* 0x000fe200078e0215 */
[----:B------:R-:W-:Y:S06]  /*20b0*/  @!P0 BRA `(.L_x_31) ;  /* 0x0000003000dc8947 */ /* 0x000fec0003800000 */
[----:B------:R-:W-:Y:S01]  /*20c0*/  ULDC.64 UR8, c[0x0][0x6b8] ;  /* 0x0001ae0000087ab9 */ /* 0x000fe20000000a00 */
[----:B------:R-:W-:Y:S01]  /*20d0*/  ULDC.64 UR22, c[0x0][0x6b0] ;  /* 0x0001ac0000167ab9 */ /* 0x000fe20000000a00 */
[----:B------:R-:W-:Y:S01]  /*20e0*/  IMAD.WIDE.U32 R22, R4, UR8, R10 ;  /* 0x0000000804167c25 */ /* 0x000fe2000f8e000a */
[----:B------:R-:W-:Y:S01]  /*20f0*/  ULDC.64 UR24, c[0x0][0x6a8] ;  /* 0x0001aa0000187ab9 */ /* 0x000fe20000000a00 */
[----:B------:R-:W0:Y:S01]  /*2100*/  LDC.64 R98, c[0x0][0x6b0] ;  /* 0x0001ac00ff627b82 */ /* 0x000e220000000a00 */
[----:B------:R-:W-:Y:S01]  /*2110*/  ULDC.64 UR10, c[0x0][0x6c0] ;  /* 0x0001b000000a7ab9 */ /* 0x000fe20000000a00 */
[----:B------:R-:W-:Y:S01]  /*2120*/  IMAD R21, R92, UR8, RZ ;  /* 0x000000085c157c24 */ /* 0x000fe2000f8e02ff */
[----:B------:R-:W-:-:S03]  /*2130*/  IADD3 R88, P0, R94, R22, RZ ;  /* 0x000000165e587210 */ /* 0x000fc60007f1e0ff */
[----:B------:R-:W-:Y:S02]  /*2140*/  IMAD R103, R4, UR9, R21 ;  /* 0x0000000904677c24 */ /* 0x000fe4000f8e0215 */
[----:B------:R-:W-:-:S03]  /*2150*/  IMAD R21, R105, UR22, RZ ;  /* 0x0000001669157c24 */ /* 0x000fc6000f8e02ff */
[----:B------:R-:W-:Y:S01]  /*2160*/  IADD3.X R89, R95, R23, R103, P0, !PT ;  /* 0x000000175f597210 */ /* 0x000fe200007fe467 */
[C---:B------:R-:W-:Y:S02]  /*2170*/  IMAD R107, R104.reuse, UR23, R21 ;  /* 0x00000017686b7c24 */ /* 0x040fe4000f8e0215 */
[----:B------:R-:W-:-:S04]  /*2180*/  IMAD.WIDE.U32 R22, R104, UR22, R88 ;  /* 0x0000001668167c25 */ /* 0x000fc8000f8e0058 */
[----:B------:R-:W-:Y:S01]  /*2190*/  IMAD.IADD R21, R23, 0x1, R107 ;  /* 0x0000000117157824 */ /* 0x000fe200078e026b */
[----:B------:R-:W-:-:S04]  /*21a0*/  LEA R90, P0, R22, UR24, 0x2 ;  /* 0x00000018165a7c11 */ /* 0x000fc8000f8010ff */
[----:B------:R-:W-:-:S05]  /*21b0*/  LEA.HI.X R91, R22, UR25, R21, 0x2, P0 ;  /* 0x00000019165b7c11 */ /* 0x000fca00080f1415 */
[----:B------:R-:W3:Y:S01]  /*21c0*/  @P5 LDG.E.LTC128B R6, desc[UR16][R90.64] ;  /* 0x000000105a065981 */ /* 0x000ee2000c1e1920 */
[----:B------:R-:W-:Y:S01]  /*21d0*/  IMAD.WIDE.U32 R92, R104, UR22, R94 ;  /* 0x00000016685c7c25 */ /* 0x000fe2000f8e005e */
[----:B------:R-:W-:Y:S01]  /*21e0*/  LEA R22, P0, R106, UR10, 0x2 ;  /* 0x0000000a6a167c11 */ /* 0x000fe2000f8010ff */
[----:B------:R-:W-:Y:S02]  /*21f0*/  BSSY B1, `(.L_x_32) ;  /* 0x0000016000017945 */ /* 0x000fe40003800000 */
[----:B0-----:R-:W-:Y:S01]  /*2200*/  IMAD.WIDE.U32 R104, R104, UR22, R98 ;  /* 0x0000001668687c25 */ /* 0x001fe2000f8e0062 */
[----:B------:R-:W-:Y:S02]  /*2210*/  IADD3 R96, P2, R10, R92, RZ ;  /* 0x0000005c0a607210 */ /* 0x000fe40007f5e0ff */
[----:B------:R-:W-:Y:S02]  /*2220*/  LEA.HI.X R23, R106, UR11, R97, 0x2, P0 ;  /* 0x0000000b6a177c11 */ /* 0x000fe400080f1461 */
[----:B------:R-:W-:-:S02]  /*2230*/  ISETP.GT.AND P0, PT, R5, 0x1, PT ;  /* 0x000000010500780c */ /* 0x000fc40003f04270 */
[----:B------:R-:W-:Y:S01]  /*2240*/  IADD3.X R97, R11, R107, R93, P2, !PT ;  /* 0x0000006b0b617210 */ /* 0x000fe200017fe45d */
[----:B------:R-:W-:Y:S01]  /*2250*/  IMAD.IADD R107, R107, 0x1, R105 ;  /* 0x000000016b6b7824 */ /* 0x000fe200078e0269 */
[----:B------:R-:W-:Y:S02]  /*2260*/  ISETP.GT.AND P2, PT, R102, RZ, P0 ;  /* 0x000000ff6600720c */ /* 0x000fe40000744270 */
[----:B------:R-:W-:Y:S01]  /*2270*/  LEA R92, P4, R108, R22, 0x2 ;  /* 0x000000166c5c7211 */ /* 0x000fe200078810ff */
[----:B------:R-:W-:-:S04]  /*2280*/  IMAD.WIDE.U32 R96, R4, UR8, R96 ;  /* 0x0000000804607c25 */ /* 0x000fc8000f8e0060 */
[----:B---3--:R-:W-:-:S04]  /*2290*/  FMUL R21, R6, R15 ;  /* 0x0000000f06157220 */ /* 0x008fc80000400000 */
[----:B--2---:R-:W-:Y:S01]  /*22a0*/  FFMA R111, R24, R14, R21 ;  /* 0x0000000e186f7223 */ /* 0x004fe20000000015 */
[----:B------:R-:W-:Y:S01]  /*22b0*/  IADD3 R24, P6, R88, R104, RZ ;  /* 0x0000006858187210 */ /* 0x000fe20007fde0ff */
[----:B------:R-:W-:-:S03]  /*22c0*/  IMAD.IADD R21, R103, 0x1, R97 ;  /* 0x0000000167157824 */ /* 0x000fc600078e0261 */
[----:B------:R0:W-:Y:S01]  /*22d0*/  @P5 STG.E desc[UR16][R22.64], R111 ;  /* 0x0000006f16005986 */ /* 0x0001e2000c101910 */
[----:B------:R-:W-:Y:S01]  /*22e0*/  IMAD.X R89, R107, 0x1, R89, P6 ;  /* 0x000000016b597824 */ /* 0x000fe200030e0659 */
[----:B------:R-:W-:Y:S02]  /*22f0*/  LEA R98, P6, R96, UR24, 0x2 ;  /* 0x0000001860627c11 */ /* 0x000fe4000f8c10ff */
[----:B------:R-:W-:Y:S02]  /*2300*/  LEA R88, P5, R24, UR24, 0x2 ;  /* 0x0000001818587c11 */ /* 0x000fe4000f8a10ff */
[----:B------:R-:W-:Y:S02]  /*2310*/  LEA.HI.X R99, R96, UR25, R21, 0x2, P6 ;  /* 0x0000001960637c11 */ /* 0x000fe4000b0f1415 */
[----:B------:R-:W-:Y:S01]  /*2320*/  LEA.HI.X R89, R24, UR25, R89, 0x2, P5 ;  /* 0x0000001918597c11 */ /* 0x000fe2000a8f1459 */
[----:B------:R-:W-:Y:S08]  /*2330*/  @!P2 BRA `(.L_x_33) ;  /* 0x000000000004a947 */ /* 0x000ff00003800000 */
[----:B------:R1:W5:Y:S02]  /*2340*/  LDG.E.LTC128B R6, desc[UR16][R88.64] ;  /* 0x0000001058067981 */ /* 0x000364000c1e1920 */
.L_x_33:
[----:B------:R-:W-:Y:S05]  /*2350*/  BSYNC B1 ;  /* 0x0000000000017941 */ /* 0x000fea0003800000 */
.L_x_32:
[----:B-----5:R-:W-:Y:S01]  /*2360*/  FMUL R96, R6, R15 ;  /* 0x0000000f06607220 */ /* 0x020fe20000400000 */
[----:B------:R-:W-:Y:S01]  /*2370*/  LEA.HI.X R93, R108, R23, R109, 0x2, P4 ;  /* 0x000000176c5d7211 */ /* 0x000fe200020f146d */
[----:B------:R-:W-:Y:S01]  /*2380*/  BSSY B1, `(.L_x_34) ;  /* 0x0000008000017945 */ /* 0x000fe20003800000 */
[----:B------:R-:W-:Y:S01]  /*2390*/  ISETP.GT.AND P1, PT, R102, 0x8, P1 ;  /* 0x000000086600780c */ /* 0x000fe20000f24270 */
[----:B------:R-:W-:Y:S01]  /*23a0*/  FFMA R21, R25, R14, R96 ;  /* 0x0000000e19157223 */ /* 0x000fe20000000060 */
[----:B------:R-:W-:-:S04]  /*23b0*/  IADD3 R24, P5, P6, R10, R104, R94 ;  /* 0x000000680a187210 */ /* 0x000fc80007ebe05e */
[----:B------:R2:W-:Y:S01]  /*23c0*/  @P2 STG.E desc[UR16][R92.64], R21 ;  /* 0x000000155c002986 */ /* 0x0005e2000c101910 */
[----:B------:R-:W-:-:S06]  /*23d0*/  IADD3.X R25, R11, R107, R95, P5, P6 ;  /* 0x0000006b0b197210 */ /* 0x000fcc0002fec45f */
[----:B------:R-:W-:Y:S05]  /*23e0*/  @!P1 BRA `(.L_x_35) ;  /* 0x0000000000049947 */ /* 0x000fea0003800000 */
[----:B------:R3:W5:Y:S02]  /*23f0*/  LDG.E.LTC128B R6, desc[UR16][R98.64+0x20] ;  /* 0x0000201062067981 */ /* 0x000764000c1e1920 */
.L_x_35:
[----:B------:R-:W-:Y:S05]  /*2400*/  BSYNC B1 ;  /* 0x0000000000017941 */ /* 0x000fea0003800000 */
.L_x_34:
[----:B--2--5:R-:W-:Y:S01]  /*2410*/  FMUL R21, R6, R15 ;  /* 0x0000000f06157220 */ /* 0x024fe20000400000 */
[----:B------:R-:W-:Y:S01]  /*2420*/  ISETP.GT.AND P0, PT, R102, 0x8, P0 ;  /* 0x000000086600780c */ /* 0x000fe20000704270 */
[----:B------:R-:W-:Y:S01]  /*2430*/  IMAD.WIDE.U32 R24, R4, UR8, R24 ;  /* 0x0000000804187c25 */ /* 0x000fe2000f8e0018 */
[----:B------:R-:W-:-:S03]  /*2440*/  ISETP.GT.AND P2, PT, R5, 0x8, PT ;  /* 0x000000080500780c */ /* 0x000fc60003f44270 */
[----:B------:R-:W-:Y:S01]  /*2450*/  FFMA R97, R26, R14, R21 ;  /* 0x0000000e1a617223 */ /* 0x000fe20000000015 */
[----:B------:R-:W-:Y:S01]  /*2460*/  USHF.L.U64.HI UR11, UR22, 0x5, UR23 ;  /* 0x00000005160b7899 */ /* 0x000fe20008010217 */
[----:B------:R-:W-:Y:S01]  /*2470*/  IMAD.IADD R21, R103, 0x1, R25 ;  /* 0x0000000167157824 */ /* 0x000fe200078e0219 */
[----:B------:R-:W-:Y:S01]  /*2480*/  LEA R94, P5, R24, UR24, 0x2 ;  /* 0x00000018185e7c11 */ /* 0x000fe2000f8a10ff */
[----:B------:R-:W-:Y:S01]  /*2490*/  USHF.L.U32 UR10, UR22, 0x5, URZ ;  /* 0x00000005160a7899 */ /* 0x000fe2000800063f */
[----:B------:R2:W-:Y:S01]  /*24a0*/  @P1 STG.E desc[UR16][R22.64+0x20], R97 ;  /* 0x0000206116001986 */ /* 0x0005e2000c101910 */
[----:B------:R-:W-:Y:S01]  /*24b0*/  BSSY B1, `(.L_x_36) ;  /* 0x0000005000017945 */ /* 0x000fe20003800000 */
[----:B------:R-:W-:Y:S02]  /*24c0*/  ISETP.GT.AND P4, PT, R102, RZ, P2 ;  /* 0x000000ff6600720c */ /* 0x000fe40001784270 */
[----:B------:R-:W-:Y:S01]  /*24d0*/  LEA.HI.X R95, R24, UR25, R21, 0x2, P5 ;  /* 0x00000019185f7c11 */ /* 0x000fe2000a8f1415 */
[----:B------:R-:W-:Y:S10]  /*24e0*/  @!P0 BRA `(.L_x_37) ;  /* 0x0000000000048947 */ /* 0x000ff40003800000 */
[----:B------:R4:W5:Y:S02]  /*24f0*/  LDG.E.LTC128B R6, desc[UR16][R94.64+0x20] ;  /* 0x000020105e067981 */ /* 0x000964000c1e1920 */
.L_x_37:
[----:B------:R-:W-:Y:S05]  /*2500*/  BSYNC B1 ;  /* 0x0000000000017941 */ /* 0x000fea0003800000 */
.L_x_36:
[----:B-----5:R-:W-:Y:S01]  /*2510*/  FMUL R4, R6, R15 ;  /* 0x0000000f06047220 */ /* 0x020fe20000400000 */
[----:B------:R-:W-:Y:S01]  /*2520*/  IADD3 R24, P1, R90, UR10, RZ ;  /* 0x0000000a5a187c10 */ /* 0x000fe2000ff3e0ff */
[----:B---3--:R-:W-:Y:S02]  /*2530*/  IMAD.MOV.U32 R98, RZ, RZ, R6 ;  /* 0x000000ffff627224 */ /* 0x008fe400078e0006 */
[----:B--2---:R-:W-:Y:S01]  /*2540*/  FFMA R97, R27, R14, R4 ;  /* 0x0000000e1b617223 */ /* 0x004fe20000000004 */
[----:B------:R-:W-:-:S04]  /*2550*/  IADD3.X R25, R91, UR11, RZ, P1, !PT ;  /* 0x0000000b5b197c10 */ /* 0x000fc80008ffe4ff */
[----:B------:R2:W-:Y:S04]  /*2560*/  @P0 STG.E desc[UR16][R92.64+0x20], R97 ;  /* 0x000020615c000986 */ /* 0x0005e8000c101910 */
[----:B------:R-:W3:Y:S01]  /*2570*/  @P4 LDG.E.LTC128B R98, desc[UR16][R24.64] ;  /* 0x0000001018624981 */ /* 0x000ee2000c1e1920 */
[C---:B------:R-:W-:Y:S01]  /*2580*/  IMAD.SHL.U32 R6, R108.reuse, 0x20, RZ ;  /* 0x000000206c067824 */ /* 0x040fe200078e00ff */
[----:B------:R-:W-:Y:S01]  /*2590*/  SHF.L.U64.HI R4, R108, 0x5, R109 ;  /* 0x000000056c047819 */ /* 0x000fe2000001026d */
[----:B------:R-:W-:Y:S01]  /*25a0*/  BSSY B1, `(.L_x_38) ;  /* 0x000000c000017945 */ /* 0x000fe20003800000 */
[----:B------:R-:W-:Y:S02]  /*25b0*/  ISETP.GT.AND P0, PT, R5, 0x9, PT ;  /* 0x000000090500780c */ /* 0x000fe40003f04270 */
[----:B------:R-:W-:-:S02]  /*25c0*/  IADD3 R26, P5, R6, R22, RZ ;  /* 0x00000016061a7210 */ /* 0x000fc40007fbe0ff */
[----:B------:R-:W-:-:S03]  /*25d0*/  ISETP.GT.AND P1, PT, R102, RZ, P0 ;  /* 0x000000ff6600720c */ /* 0x000fc60000724270 */
[----:B------:R-:W-:Y:S01]  /*25e0*/  IMAD.X R27, R4, 0x1, R23, P5 ;  /* 0x00000001041b7824 */ /* 0x000fe200028e0617 */
[----:B----4-:R-:W-:-:S04]  /*25f0*/  IADD3 R94, P5, R88, UR10, RZ ;  /* 0x0000000a585e7c10 */ /* 0x010fc8000ffbe0ff */
[----:B------:R-:W-:Y:S01]  /*2600*/  IADD3.X R95, R89, UR11, RZ, P5, !PT ;  /* 0x0000000b595f7c10 */ /* 0x000fe2000affe4ff */
[----:B---3--:R-:W-:-:S04]  /*2610*/  FMUL R21, R98, R15 ;  /* 0x0000000f62157220 */ /* 0x008fc80000400000 */
[----:B------:R-:W-:-:S05]  /*2620*/  FFMA R21, R28, R14, R21 ;  /* 0x0000000e1c157223 */ /* 0x000fca0000000015 */
[----:B------:R2:W-:Y:S01]  /*2630*/  @P4 STG.E desc[UR16][R26.64], R21 ;  /* 0x000000151a004986 */ /* 0x0005e2000c101910 */
[----:B------:R-:W-:Y:S05]  /*2640*/  @!P1 BRA `(.L_x_39) ;  /* 0x0000000000049947 */ /* 0x000fea0003800000 */
[----:B------:R3:W5:Y:S02]  /*2650*/  LDG.E.LTC128B R98, desc[UR16][R94.64] ;  /* 0x000000105e627981 */ /* 0x000764000c1e1920 */
.L_x_39:
[----:B------:R-:W-:Y:S05]  /*2660*/  BSYNC B1 ;  /* 0x0000000000017941 */ /* 0x000fea0003800000 */
.L_x_38:
[----:B------:R-:W-:Y:S01]  /*2670*/  UIADD3 UR8, UP0, UR10, 0x20, URZ ;  /* 0x000000200a087890 */ /* 0x000fe2000ff1e03f */
[----:B------:R-:W-:Y:S01]  /*2680*/  ISETP.GT.AND P2, PT, R102, 0x8, P2 ;  /* 0x000000086600780c */ /* 0x000fe20001744270 */
[----:B-----5:R-:W-:Y:S01]  /*2690*/  FMUL R104, R98, R15 ;  /* 0x0000000f62687220 */ /* 0x020fe20000400000 */
[----:B------:R-:W-:Y:S01]  /*26a0*/  IADD3 R96, P4, R6, R92, RZ ;  /* 0x0000005c06607210 */ /* 0x000fe20007f9e0ff */
[----:B------:R-:W-:Y:S02]  /*26b0*/  UIADD3.X UR9, URZ, UR11, URZ, UP0, !UPT ;  /* 0x0000000b3f097290 */ /* 0x000fe400087fe43f */
[----:B------:R-:W-:Y:S01]  /*26c0*/  IADD3 R28, P5, R90, UR8, RZ ;  /* 0x000000085a1c7c10 */ /* 0x000fe2000ffbe0ff */
[----:B------:R-:W-:Y:S01]  /*26d0*/  FFMA R103, R29, R14, R104 ;  /* 0x0000000e1d677223 */ /* 0x000fe20000000068 */
[----:B--2---:R-:W-:Y:S02]  /*26e0*/  IMAD.X R97, R4, 0x1, R93, P4 ;  /* 0x0000000104617824 */ /* 0x004fe400020e065d */
[----:B------:R-:W-:-:S03]  /*26f0*/  IADD3.X R29, R91, UR9, RZ, P5, !PT ;  /* 0x000000095b1d7c10 */ /* 0x000fc6000affe4ff */
[----:B------:R2:W-:Y:S04]  /*2700*/  @P1 STG.E desc[UR16][R96.64], R103 ;  /* 0x0000006760001986 */ /* 0x0005e8000c101910 */
[----:B------:R-:W4:Y:S01]  /*2710*/  @P2 LDG.E.LTC128B R98, desc[UR16][R28.64] ;  /* 0x000000101c622981 */ /* 0x000f22000c1e1920 */
[----:B------:R-:W-:Y:S01]  /*2720*/  IADD3 R21, P1, R6, 0x20, RZ ;  /* 0x0000002006157810 */ /* 0x000fe20007f3e0ff */
[----:B------:R-:W-:Y:S01]  /*2730*/  BSSY B1, `(.L_x_40) ;  /* 0x000000c000017945 */ /* 0x000fe20003800000 */
[----:B------:R-:W-:Y:S02]  /*2740*/  ISETP.GT.AND P4, PT, R102, 0x8, P0 ;  /* 0x000000086600780c */ /* 0x000fe40000784270 */
[----:B------:R-:W-:Y:S01]  /*2750*/  IADD3 R90, P5, R21, R22, RZ ;  /* 0x00000016155a7210 */ /* 0x000fe20007fbe0ff */
[----:B0-----:R-:W-:Y:S01]  /*2760*/  IMAD.X R22, RZ, RZ, R4, P1 ;  /* 0x000000ffff167224 */ /* 0x001fe200008e0604 */
[----:B-1----:R-:W-:-:S03]  /*2770*/  IADD3 R88, P0, R88, UR8, RZ ;  /* 0x0000000858587c10 */ /* 0x002fc6000ff1e0ff */
[----:B------:R-:W-:Y:S01]  /*2780*/  IMAD.X R91, R22, 0x1, R23, P5 ;  /* 0x00000001165b7824 */ /* 0x000fe200028e0617 */
[----:B------:R-:W-:Y:S01]  /*2790*/  IADD3.X R89, R89, UR9, RZ, P0, !PT ;  /* 0x0000000959597c10 */ /* 0x000fe200087fe4ff */
[----:B----4-:R-:W-:-:S04]  /*27a0*/  FMUL R99, R98, R15 ;  /* 0x0000000f62637220 */ /* 0x010fc80000400000 */
[----:B------:R-:W-:-:S05]  /*27b0*/  FFMA R99, R30, R14, R99 ;  /* 0x0000000e1e637223 */ /* 0x000fca0000000063 */
[----:B------:R2:W-:Y:S01]  /*27c0*/  @P2 STG.E desc[UR16][R90.64], R99 ;  /* 0x000000635a002986 */ /* 0x0005e2000c101910 */
[----:B------:R-:W-:Y:S05]  /*27d0*/  @!P4 BRA `(.L_x_41) ;  /* 0x000000000004c947 */ /* 0x000fea0003800000 */
[----:B------:R0:W5:Y:S02]  /*27e0*/  LDG.E.LTC128B R98, desc[UR16][R88.64] ;  /* 0x0000001058627981 */ /* 0x000164000c1e1920 */
.L_x_41:
[----:B------:R-:W-:Y:S05]  /*27f0*/  BSYNC B1 ;  /* 0x0000000000017941 */ /* 0x000fea0003800000 */
.L_x_40:
[----:B------:R-:W-:Y:S01]  /*2800*/  IADD3 R28, P2, R21, R92, RZ ;  /* 0x0000005c151c7210 */ /* 0x000fe20007f5e0ff */
[----:B-----5:R-:W-:Y:S01]  /*2810*/  FMUL R30, R98, R15 ;  /* 0x0000000f621e7220 */ /* 0x020fe20000400000 */
[C---:B------:R-:W-:Y:S01]  /*2820*/  ISETP.GT.AND P1, PT, R5.reuse, 0x10, PT ;  /* 0x000000100500780c */ /* 0x040fe20003f24270 */
[----:B------:R-:W-:Y:S01]  /*2830*/  BSSY B1, `(.L_x_42) ;  /* 0x000000b000017945 */ /* 0x000fe20003800000 */
[----:B------:R-:W-:Y:S01]  /*2840*/  ISETP.GT.AND P0, PT, R5, 0x11, PT ;  /* 0x000000110500780c */ /* 0x000fe20003f04270 */
[----:B------:R-:W-:Y:S01]  /*2850*/  FFMA R23, R31, R14, R30 ;  /* 0x0000000e1f177223 */ /* 0x000fe2000000001e */
[----:B------:R-:W-:Y:S01]  /*2860*/  IMAD.X R29, R22, 0x1, R93, P2 ;  /* 0x00000001161d7824 */ /* 0x000fe200010e065d */
[----:B------:R-:W-:Y:S02]  /*2870*/  ISETP.GT.AND P5, PT, R102, RZ, P1 ;  /* 0x000000ff6600720c */ /* 0x000fe40000fa4270 */
[----:B------:R-:W-:Y:S02]  /*2880*/  IADD3 R30, P2, R24, UR10, RZ ;  /* 0x0000000a181e7c10 */ /* 0x000fe4000ff5e0ff */
[----:B------:R1:W-:Y:S01]  /*2890*/  @P4 STG.E desc[UR16][R28.64], R23 ;  /* 0x000000171c004986 */ /* 0x0003e2000c101910 */
[----:B0-----:R-:W-:-:S02]  /*28a0*/  IADD3 R88, P6, R26, R6, RZ ;  /* 0x000000061a587210 */ /* 0x001fc40007fde0ff */
[----:B------:R-:W-:-:S06]  /*28b0*/  IADD3.X R31, R25, UR11, RZ, P2, !PT ;  /* 0x0000000b191f7c10 */ /* 0x000fcc00097fe4ff */
[----:B------:R-:W-:Y:S05]  /*28c0*/  @!P5 BRA `(.L_x_43) ;  /* 0x000000000004d947 */ /* 0x000fea0003800000 */
[----:B------:R0:W5:Y:S02]  /*28d0*/  LDG.E.LTC128B R98, desc[UR16][R30.64] ;  /* 0x000000101e627981 */ /* 0x000164000c1e1920 */
.L_x_43:
[----:B------:R-:W-:Y:S05]  /*28e0*/  BSYNC B1 ;  /* 0x0000000000017941 */ /* 0x000fea0003800000 */
.L_x_42:
[----:B-1---5:R-:W-:Y:S01]  /*28f0*/  FMUL R23, R98, R15 ;  /* 0x0000000f62177220 */ /* 0x022fe20000400000 */
[----:B------:R-:W-:Y:S01]  /*2900*/  IMAD.X R89, R27, 0x1, R4, P6 ;  /* 0x000000011b597824 */ /* 0x000fe200030e0604 */
[----:B------:R-:W-:Y:S01]  /*2910*/  ISETP.GT.AND P2, PT, R102, RZ, P0 ;  /* 0x000000ff6600720c */ /* 0x000fe20000744270 */
[----:B------:R-:W-:Y:S01]  /*2920*/  BSSY B1, `(.L_x_44) ;  /* 0x0000008000017945 */ /* 0x000fe20003800000 */
[----:B------:R-:W-:Y:S01]  /*2930*/  FFMA R23, R32, R14, R23 ;  /* 0x0000000e20177223 */ /* 0x000fe20000000017 */
[----:B------:R-:W-:Y:S02]  /*2940*/  IADD3 R28, P6, R94, UR10, RZ ;  /* 0x0000000a5e1c7c10 */ /* 0x000fe4000ffde0ff */
[----:B--2---:R-:W-:Y:S02]  /*2950*/  IADD3 R90, P4, R96, R6, RZ ;  /* 0x00000006605a7210 */ /* 0x004fe40007f9e0ff */
[----:B------:R1:W-:Y:S01]  /*2960*/  @P5 STG.E desc[UR16][R88.64], R23 ;  /* 0x0000001758005986 */ /* 0x0003e2000c101910 */
[----:B------:R-:W-:-:S05]  /*2970*/  IADD3.X R29, R95, UR11, RZ, P6, !PT ;  /* 0x0000000b5f1d7c10 */ /* 0x000fca000b7fe4ff */
[----:B------:R-:W-:Y:S05]  /*2980*/  @!P2 BRA `(.L_x_45) ;  /* 0x000000000004a947 */ /* 0x000fea0003800000 */
[----:B------:R2:W5:Y:S02]  /*2990*/  LDG.E.LTC128B R98, desc[UR16][R28.64] ;  /* 0x000000101c627981 */ /* 0x000564000c1e1920 */
.L_x_45:
[----:B------:R-:W-:Y:S05]  /*29a0*/  BSYNC B1 ;  /* 0x0000000000017941 */ /* 0x000fea0003800000 */
.L_x_44:
[----:B-----5:R-:W-:Y:S01]  /*29b0*/  FMUL R32, R98, R15 ;  /* 0x0000000f62207220 */ /* 0x020fe20000400000 */
[----:B------:R-:W-:Y:S01]  /*29c0*/  IMAD.X R91, R97, 0x1, R4, P4 ;  /* 0x00000001615b7824 */ /* 0x000fe200020e0604 */
[----:B------:R-:W-:Y:S01]  /*29d0*/  ISETP.GT.AND P1, PT, R102, 0x8, P1 ;  /* 0x000000086600780c */ /* 0x000fe20000f24270 */
[----:B------:R-:W-:Y:S01]  /*29e0*/  BSSY B1, `(.L_x_46) ;  /* 0x0000008000017945 */ /* 0x000fe20003800000 */
[----:B------:R-:W-:Y:S01]  /*29f0*/  FFMA R33, R33, R14, R32 ;  /* 0x0000000e21217223 */ /* 0x000fe20000000020 */
[----:B------:R-:W-:Y:S02]  /*2a00*/  IADD3 R24, P4, R24, UR8, RZ ;  /* 0x0000000818187c10 */ /* 0x000fe4000ff9e0ff */
[----:B------:R-:W-:Y:S02]  /*2a10*/  IADD3 R32, P5, R21, R26, RZ ;  /* 0x0000001a15207210 */ /* 0x000fe40007fbe0ff */
[----:B------:R4:W-:Y:S01]  /*2a20*/  @P2 STG.E desc[UR16][R90.64], R33 ;  /* 0x000000215a002986 */ /* 0x0009e2000c101910 */
[----:B------:R-:W-:-:S05]  /*2a30*/  IADD3.X R25, R25, UR9, RZ, P4, !PT ;  /* 0x0000000919197c10 */ /* 0x000fca000a7fe4ff */
[----:B------:R-:W-:Y:S05]  /*2a40*/  @!P1 BRA `(.L_x_47) ;  /* 0x0000000000049947 */ /* 0x000fea0003800000 */
[----:B------:R0:W5:Y:S02]  /*2a50*/  LDG.E.LTC128B R98, desc[UR16][R24.64] ;  /* 0x0000001018627981 */ /* 0x000164000c1e1920 */
.L_x_47:
[----:B------:R-:W-:Y:S05]  /*2a60*/  BSYNC B1 ;  /* 0x0000000000017941 */ /* 0x000fea0003800000 */
.L_x_46:
[----:B-1---5:R-:W-:Y:S01]  /*2a70*/  FMUL R23, R98, R15 ;  /* 0x0000000f62177220 */ /* 0x022fe20000400000 */
[----:B----4-:R-:W-:Y:S01]  /*2a80*/  IMAD.X R33, R22, 0x1, R27, P5 ;  /* 0x0000000116217824 */ /* 0x010fe200028e061b */
[----:B------:R-:W-:Y:S01]  /*2a90*/  ISETP.GT.AND P2, PT, R102, 0x8, P0 ;  /* 0x000000086600780c */ /* 0x000fe20000744270 */
[----:B------:R-:W-:Y:S01]  /*2aa0*/  BSSY B1, `(.L_x_48) ;  /* 0x0000007000017945 */ /* 0x000fe20003800000 */
[----:B------:R-:W-:Y:S01]  /*2ab0*/  FFMA R23, R34, R14, R23 ;  /* 0x0000000e22177223 */ /* 0x000fe20000000017 */
[----:B0-----:R-:W-:-:S04]  /*2ac0*/  IADD3 R24, P0, R94, UR8, RZ ;  /* 0x000000085e187c10 */ /* 0x001fc8000ff1e0ff */
[----:B------:R0:W-:Y:S01]  /*2ad0*/  @P1 STG.E desc[UR16][R32.64], R23 ;  /* 0x0000001720001986 */ /* 0x0001e2000c101910 */
[----:B------:R-:W-:-:S05]  /*2ae0*/  IADD3.X R25, R95, UR9, RZ, P0, !PT ;  /* 0x000000095f197c10 */ /* 0x000fca00087fe4ff */
[----:B------:R-:W-:Y:S05]  /*2af0*/  @!P2 BRA `(.L_x_49) ;  /* 0x000000000004a947 */ /* 0x000fea0003800000 */
[----:B------:R1:W5:Y:S02]  /*2b00*/  LDG.E.LTC128B R98, desc[UR16][R24.64] ;  /* 0x0000001018627981 */ /* 0x000364000c1e1920 */
.L_x_49:
[----:B------:R-:W-:Y:S05]  /*2b10*/  BSYNC B1 ;  /* 0x0000000000017941 */ /* 0x000fea0003800000 */
.L_x_48:
[----:B-1----:R-:W-:Y:S01]  /*2b20*/  IADD3 R24, P5, R21, R96, RZ ;  /* 0x0000006015187210 */ /* 0x002fe20007fbe0ff */
        /* <DEDUP_REMOVED lines=13> */
.L_x_51:
[----:B------:R-:W-:Y:S05]  /*2c00*/  BSYNC B1 ;  /* 0x0000000000017941 */ /* 0x000fea0003800000 */
.L_x_50:
[----:B-----5:R-:W-:Y:S01]  /*2c10*/  FMUL R23, R98, R15 ;  /* 0x0000000f62177220 */ /* 0x020fe20000400000 */
[----:B------:R-:W-:Y:S01]  /*2c20*/  IMAD.X R33, R89, 0x1, R4, P5 ;  /* 0x0000000159217824 */ /* 0x000fe200028e0604 */
[----:B------:R-:W-:Y:S01]  /*2c30*/  ISETP.GT.AND P2, PT, R102, RZ, P0 ;  /* 0x000000ff6600720c */ /* 0x000fe20000744270 */
[----:B------:R-:W-:Y:S01]  /*2c40*/  BSSY B1, `(.L_x_52) ;  /* 0x0000008000017945 */ /* 0x000fe20003800000 */
[----:B------:R-:W-:Y:S01]  /*2c50*/  FFMA R23, R36, R14, R23 ;  /* 0x0000000e24177223 */ /* 0x000fe20000000017 */
[----:B-1----:R-:W-:Y:S02]  /*2c60*/  IADD3 R24, P6, R28, UR10, RZ ;  /* 0x0000000a1c187c10 */ /* 0x002fe4000ffde0ff */
[----:B------:R-:W-:Y:S02]  /*2c70*/  IADD3 R34, P5, R90, R6, RZ ;  /* 0x000000065a227210 */ /* 0x000fe40007fbe0ff */
[----:B------:R1:W-:Y:S01]  /*2c80*/  @P4 STG.E desc[UR16][R32.64], R23 ;  /* 0x0000001720004986 */ /* 0x0003e2000c101910 */
[----:B------:R-:W-:-:S05]  /*2c90*/  IADD3.X R25, R29, UR11, RZ, P6, !PT ;  /* 0x0000000b1d197c10 */ /* 0x000fca000b7fe4ff */
[----:B------:R-:W-:Y:S05]  /*2ca0*/  @!P2 BRA `(.L_x_53) ;  /* 0x000000000004a947 */ /* 0x000fea0003800000 */
[----:B------:R4:W5:Y:S02]  /*2cb0*/  LDG.E.LTC128B R98, desc[UR16][R24.64] ;  /* 0x0000001018627981 */ /* 0x000964000c1e1920 */
.L_x_53:
[----:B------:R-:W-:Y:S05]  /*2cc0*/  BSYNC B1 ;  /* 0x0000000000017941 */ /* 0x000fea0003800000 */
.L_x_52:
        /* <DEDUP_REMOVED lines=11> */
.L_x_55:
[----:B------:R-:W-:Y:S05]  /*2d80*/  BSYNC B1 ;  /* 0x0000000000017941 */ /* 0x000fea0003800000 */
.L_x_54:
[----:B-1---5:R-:W-:Y:S01]  /*2d90*/  FMUL R23, R98, R15 ;  /* 0x0000000f62177220 */ /* 0x022fe20000400000 */
[----:B0-----:R-:W-:Y:S01]  /*2da0*/  IMAD.X R37, R89, 0x1, R22, P5 ;  /* 0x0000000159257824 */ /* 0x001fe200028e0616 */
[----:B------:R-:W-:Y:S01]  /*2db0*/  ISETP.GT.AND P2, PT, R102, 0x8, P0 ;  /* 0x000000086600780c */ /* 0x000fe20000744270 */
[----:B------:R-:W-:Y:S01]  /*2dc0*/  BSSY B1, `(.L_x_56) ;  /* 0x0000007000017945 */ /* 0x000fe20003800000 */
[----:B------:R-:W-:Y:S01]  /*2dd0*/  FFMA R23, R38, R14, R23 ;  /* 0x0000000e26177223 */ /* 0x000fe20000000017 */
[----:B--2---:R-:W-:-:S04]  /*2de0*/  IADD3 R28, P0, R28, UR8, RZ ;  /* 0x000000081c1c7c10 */ /* 0x004fc8000ff1e0ff */
[----:B------:R0:W-:Y:S01]  /*2df0*/  @P1 STG.E desc[UR16][R36.64], R23 ;  /* 0x0000001724001986 */ /* 0x0001e2000c101910 */
[----:B------:R-:W-:-:S05]  /*2e00*/  IADD3.X R29, R29, UR9, RZ, P0, !PT ;  /* 0x000000091d1d7c10 */ /* 0x000fca00087fe4ff */
[----:B------:R-:W-:Y:S05]  /*2e10*/  @!P2 BRA `(.L_x_57) ;  /* 0x000000000004a947 */ /* 0x000fea0003800000 */
[----:B------:R1:W5:Y:S02]  /*2e20*/  LDG.E.LTC128B R98, desc[UR16][R28.64] ;  /* 0x000000101c627981 */ /* 0x000364000c1e1920 */
.L_x_57:
[----:B------:R-:W-:Y:S05]  /*2e30*/  BSYNC B1 ;  /* 0x0000000000017941 */ /* 0x000fea0003800000 */
.L_x_56:
        /* <DEDUP_REMOVED lines=14> */
.L_x_59:
[----:B------:R-:W-:Y:S05]  /*2f20*/  BSYNC B1 ;  /* 0x0000000000017941 */ /* 0x000fea0003800000 */
.L_x_58:
        /* <DEDUP_REMOVED lines=11> */
.L_x_61:
[----:B------:R-:W-:Y:S05]  /*2fe0*/  BSYNC B1 ;  /* 0x0000000000017941 */ /* 0x000fea0003800000 */
.L_x_60:
        /* <DEDUP_REMOVED lines=11> */
.L_x_63:
[----:B------:R-:W-:Y:S05]  /*30a0*/  BSYNC B1 ;  /* 0x0000000000017941 */ /* 0x000fea0003800000 */
.L_x_62:
[----:B-1---5:R-:W-:Y:S01]  /*30b0*/  FMUL R23, R98, R15 ;  /* 0x0000000f62177220 */ /* 0x022fe20000400000 */
[----:B0-----:R-:W-:Y:S01]  /*30c0*/  IMAD.X R41, R33, 0x1, R22, P5 ;  /* 0x0000000121297824 */ /* 0x001fe200028e0616 */
[----:B------:R-:W-:Y:S01]  /*30d0*/  ISETP.GT.AND P2, PT, R102, 0x8, P0 ;  /* 0x000000086600780c */ /* 0x000fe20000744270 */
[----:B------:R-:W-:Y:S01]  /*30e0*/  BSSY B1, `(.L_x_64) ;  /* 0x0000007000017945 */ /* 0x000fe20003800000 */
[----:B------:R-:W-:Y:S01]  /*30f0*/  FFMA R23, R42, R14, R23 ;  /* 0x0000000e2a177223 */ /* 0x000fe20000000017 */
[----:B----4-:R-:W-:-:S04]  /*3100*/  IADD3 R24, P0, R24, UR8, RZ ;  /* 0x0000000818187c10 */ /* 0x010fc8000ff1e0ff */
[----:B------:R0:W-:Y:S01]  /*3110*/  @P1 STG.E desc[UR16][R40.64], R23 ;  /* 0x0000001728001986 */ /* 0x0001e2000c101910 */
[----:B------:R-:W-:-:S05]  /*3120*/  IADD3.X R25, R25, UR9, RZ, P0, !PT ;  /* 0x0000000919197c10 */ /* 0x000fca00087fe4ff */
[----:B------:R-:W-:Y:S05]  /*3130*/  @!P2 BRA `(.L_x_65) ;  /* 0x000000000004a947 */ /* 0x000fea0003800000 */
[----:B------:R1:W5:Y:S02]  /*3140*/  LDG.E.LTC128B R98, desc[UR16][R24.64] ;  /* 0x0000001018627981 */ /* 0x000364000c1e1920 */
.L_x_65:
[----:B------:R-:W-:Y:S05]  /*3150*/  BSYNC B1 ;  /* 0x0000000000017941 */ /* 0x000fea0003800000 */
.L_x_64:
        /* <DEDUP_REMOVED lines=10> */
[----:B------:R-:W-:-:S02]  /*3200*/  IADD3 R32, P5, R36, R6, RZ ;  /* 0x0000000624207210 */ /* 0x000fc40007fbe0ff */
[----:B------:R-:W-:-:S06]  /*3210*/  IADD3.X R27, R31, UR11, RZ, P6, !PT ;  /* 0x0000000b1f1b7c10 */ /* 0x000fcc000b7fe4ff */
[----:B------:R-:W-:Y:S05]  /*3220*/  @!P4 BRA `(.L_x_67) ;  /* 0x000000000004c947 */ /* 0x000fea0003800000 */
[----:B------:R4:W5:Y:S02]  /*3230*/  LDG.E.LTC128B R98, desc[UR16][R26.64] ;  /* 0x000000101a627981 */ /* 0x000964000c1e1920 */
.L_x_67:
[----:B------:R-:W-:Y:S05]  /*3240*/  BSYNC B1 ;  /* 0x0000000000017941 */ /* 0x000fea0003800000 */
.L_x_66:
[----:B0----5:R-:W-:Y:S01]  /*3250*/  FMUL R23, R98, R15 ;  /* 0x0000000f62177220 */ /* 0x021fe20000400000 */
        /* <DEDUP_REMOVED lines=10> */
.L_x_69:
[----:B------:R-:W-:Y:S05]  /*3300*/  BSYNC B1 ;  /* 0x0000000000017941 */ /* 0x000fea0003800000 */
.L_x_68:
        /* <DEDUP_REMOVED lines=11> */
.L_x_71:
[----:B------:R-:W-:Y:S05]  /*33c0*/  BSYNC B1 ;  /* 0x0000000000017941 */ /* 0x000fea0003800000 */
.L_x_70:
[----:B0----5:R-:W-:Y:S01]  /*33d0*/  FMUL R23, R98, R15 ;  /* 0x0000000f62177220 */ /* 0x021fe20000400000 */
[----:B------:R-:W-:Y:S01]  /*33e0*/  IMAD.X R41, R37, 0x1, R22, P5 ;  /* 0x0000000125297824 */ /* 0x000fe200028e0616 */
        /* <DEDUP_REMOVED lines=8> */
.L_x_73:
[----:B------:R-:W-:Y:S05]  /*3470*/  BSYNC B1 ;  /* 0x0000000000017941 */ /* 0x000fea0003800000 */
.L_x_72:
[----:B--2---:R-:W-:Y:S01]  /*3480*/  IADD3 R28, P5, R38, R21, RZ ;  /* 0x00000015261c7210 */ /* 0x004fe20007fbe0ff */
        /* <DEDUP_REMOVED lines=13> */
.L_x_75:
[----:B------:R-:W-:Y:S05]  /*3560*/  BSYNC B1 ;  /* 0x0000000000017941 */ /* 0x000fea0003800000 */
.L_x_74:
[----:B0----5:R-:W-:Y:S01]  /*3570*/  FMUL R23, R98, R15 ;  /* 0x0000000f62177220 */ /* 0x021fe20000400000 */
[----:B------:R-:W-:Y:S01]  /*3580*/  IMAD.X R37, R33, 0x1, R4, P5 ;  /* 0x0000000121257824 */ /* 0x000fe200028e0604 */
[----:B------:R-:W-:Y:S01]  /*3590*/  ISETP.GT.AND P2, PT, R102, RZ, P0 ;  /* 0x000000ff6600720c */ /* 0x000fe20000744270 */
[----:B------:R-:W-:Y:S01]  /*35a0*/  BSSY B1, `(.L_x_76) ;  /* 0x0000008000017945 */ /* 0x000fe20003800000 */
[----:B------:R-:W-:Y:S01]  /*35b0*/  FFMA R23, R48, R14, R23 ;  /* 0x0000000e30177223 */ /* 0x000fe20000000017 */
[----:B--2---:R-:W-:Y:S02]  /*35c0*/  IADD3 R28, P6, R24, UR10, RZ ;  /* 0x0000000a181c7c10 */ /* 0x004fe4000ffde0ff */
[----:B------:R-:W-:Y:S02]  /*35d0*/  IADD3 R38, P5, R34, R6, RZ ;  /* 0x0000000622267210 */ /* 0x000fe40007fbe0ff */
[----:B------:R0:W-:Y:S01]  /*35e0*/  @P4 STG.E desc[UR16][R36.64], R23 ;  /* 0x0000001724004986 */ /* 0x0001e2000c101910 */
[----:B------:R-:W-:-:S05]  /*35f0*/  IADD3.X R29, R25, UR11, RZ, P6, !PT ;  /* 0x0000000b191d7c10 */ /* 0x000fca000b7fe4ff */
[----:B------:R-:W-:Y:S05]  /*3600*/  @!P2 BRA `(.L_x_77) ;  /* 0x000000000004a947 */ /* 0x000fea0003800000 */
[----:B------:R2:W5:Y:S02]  /*3610*/  LDG.E.LTC128B R98, desc[UR16][R28.64] ;  /* 0x000000101c627981 */ /* 0x000564000c1e1920 */
.L_x_77:
[----:B------:R-:W-:Y:S05]  /*3620*/  BSYNC B1 ;  /* 0x0000000000017941 */ /* 0x000fea0003800000 */
.L_x_76:
[----:B-----5:R-:W-:Y:S01]  /*3630*/  FMUL R40, R98, R15 ;  /* 0x0000000f62287220 */ /* 0x020fe20000400000 */
[----:B------:R-:W-:Y:S01]  /*3640*/  IMAD.X R39, R35, 0x1, R4, P5 ;  /* 0x0000000123277824 */ /* 0x000fe200028e0604 */
[----:B------:R-:W-:Y:S01]  /*3650*/  ISETP.GT.AND P1, PT, R102, 0x8, P1 ;  /* 0x000000086600780c */ /* 0x000fe20000f24270 */
[----:B------:R-:W-:Y:S01]  /*3660*/  BSSY B1, `(.L_x_78) ;  /* 0x0000008000017945 */ /* 0x000fe20003800000 */
[----:B------:R-:W-:Y:S01]  /*3670*/  FFMA R49, R49, R14, R40 ;  /* 0x0000000e31317223 */ /* 0x000fe20000000028 */
[----:B----4-:R-:W-:Y:S02]  /*3680*/  IADD3 R26, P4, R26, UR8, RZ ;  /* 0x000000081a1a7c10 */ /* 0x010fe4000ff9e0ff */
[----:B------:R-:W-:Y:S02]  /*3690*/  IADD3 R40, P5, R32, R21, RZ ;  /* 0x0000001520287210 */ /* 0x000fe40007fbe0ff */
[----:B------:R4:W-:Y:S01]  /*36a0*/  @P2 STG.E desc[UR16][R38.64], R49 ;  /* 0x0000003126002986 */ /* 0x0009e2000c101910 */
[----:B------:R-:W-:-:S05]  /*36b0*/  IADD3.X R27, R27, UR9, RZ, P4, !PT ;  /* 0x000000091b1b7c10 */ /* 0x000fca000a7fe4ff */
[----:B------:R-:W-:Y:S05]  /*36c0*/  @!P1 BRA `(.L_x_79) ;  /* 0x0000000000049947 */ /* 0x000fea0003800000 */
[----:B------:R0:W5:Y:S02]  /*36d0*/  LDG.E.LTC128B R98, desc[UR16][R26.64] ;  /* 0x000000101a627981 */ /* 0x000164000c1e1920 */
.L_x_79:
[----:B------:R-:W-:Y:S05]  /*36e0*/  BSYNC B1 ;  /* 0x0000000000017941 */ /* 0x000fea0003800000 */
.L_x_78:
[----:B0----5:R-:W-:Y:S01]  /*36f0*/  FMUL R23, R98, R15 ;  /* 0x0000000f62177220 */ /* 0x021fe20000400000 */
[----:B------:R-:W-:Y:S01]  /*3700*/  IMAD.X R41, R33, 0x1, R22, P5 ;  /* 0x0000000121297824 */ /* 0x000fe200028e0616 */
[----:B------:R-:W-:Y:S01]  /*3710*/  ISETP.GT.AND P2, PT, R102, 0x8, P0 ;  /* 0x000000086600780c */ /* 0x000fe20000744270 */
[----:B------:R-:W-:Y:S01]  /*3720*/  BSSY B1, `(.L_x_80) ;  /* 0x0000007000017945 */ /* 0x000fe20003800000 */
[----:B------:R-:W-:Y:S01]  /*3730*/  FFMA R23, R50, R14, R23 ;  /* 0x0000000e32177223 */ /* 0x000fe20000000017 */
[----:B-1----:R-:W-:-:S04]  /*3740*/  IADD3 R24, P0, R24, UR8, RZ ;  /* 0x0000000818187c10 */ /* 0x002fc8000ff1e0ff */
[----:B------:R0:W-:Y:S01]  /*3750*/  @P1 STG.E desc[UR16][R40.64], R23 ;  /* 0x0000001728001986 */ /* 0x0001e2000c101910 */
[----:B------:R-:W-:-:S05]  /*3760*/  IADD3.X R25, R25, UR9, RZ, P0, !PT ;  /* 0x0000000919197c10 */ /* 0x000fca00087fe4ff */
[----:B------:R-:W-:Y:S05]  /*3770*/  @!P2 BRA `(.L_x_81) ;  /* 0x000000000004a947 */ /* 0x000fea0003800000 */
[----:B------:R1:W5:Y:S02]  /*3780*/  LDG.E.LTC128B R98, desc[UR16][R24.64] ;  /* 0x0000001018627981 */ /* 0x000364000c1e1920 */
.L_x_81:
[----:B------:R-:W-:Y:S05]  /*3790*/  BSYNC B1 ;  /* 0x0000000000017941 */ /* 0x000fea0003800000 */
.L_x_80:
        /* <DEDUP_REMOVED lines=14> */
.L_x_83:
[----:B------:R-:W-:Y:S05]  /*3880*/  BSYNC B1 ;  /* 0x0000000000017941 */ /* 0x000fea0003800000 */
.L_x_82:
        /* <DEDUP_REMOVED lines=11> */
.L_x_85:
[----:B------:R-:W-:Y:S05]  /*3940*/  BSYNC B1 ;  /* 0x0000000000017941 */ /* 0x000fea0003800000 */
.L_x_84:
        /* <DEDUP_REMOVED lines=11> */
.L_x_87:
[----:B------:R-:W-:Y:S05]  /*3a00*/  BSYNC B1 ;  /* 0x0000000000017941 */ /* 0x000fea0003800000 */
.L_x_86:
        /* <DEDUP_REMOVED lines=10> */
.L_x_89:
[----:B------:R-:W-:Y:S05]  /*3ab0*/  BSYNC B1 ;  /* 0x0000000000017941 */ /* 0x000fea0003800000 */
.L_x_88:
        /* <DEDUP_REMOVED lines=14> */
.L_x_91:
[----:B------:R-:W-:Y:S05]  /*3ba0*/  BSYNC B1 ;  /* 0x0000000000017941 */ /* 0x000fea0003800000 */
.L_x_90:
[----:B0----5:R-:W-:Y:S01]  /*3bb0*/  FMUL R23, R98, R15 ;  /* 0x0000000f62177220 */ /* 0x021fe20000400000 */
[----:B------:R-:W-:Y:S01]  /*3bc0*/  IMAD.X R37, R33, 0x1, R4, P5 ;  /* 0x0000000121257824 */ /* 0x000fe200028e0604 */
[----:B------:R-:W-:Y:S01]  /*3bd0*/  ISETP.GT.AND P2, PT, R102, RZ, P0 ;  /* 0x000000ff6600720c */ /* 0x000fe20000744270 */
[----:B------:R-:W-:Y:S01]  /*3be0*/  BSSY B1, `(.L_x_92) ;  /* 0x0000008000017945 */ /* 0x000fe20003800000 */
[----:B------:R-:W-:Y:S01]  /*3bf0*/  FFMA R23, R56, R14, R23 ;  /* 0x0000000e38177223 */ /* 0x000fe20000000017 */
[----:B--2---:R-:W-:Y:S02]  /*3c00*/  IADD3 R28, P6, R24, UR10, RZ ;  /* 0x0000000a181c7c10 */ /* 0x004fe4000ffde0ff */
[----:B----4-:R-:W-:Y:S02]  /*3c10*/  IADD3 R38, P5, R34, R6, RZ ;  /* 0x0000000622267210 */ /* 0x010fe40007fbe0ff */
[----:B------:R0:W-:Y:S01]  /*3c20*/  @P4 STG.E desc[UR16][R36.64], R23 ;  /* 0x0000001724004986 */ /* 0x0001e2000c101910 */
[----:B------:R-:W-:-:S05]  /*3c30*/  IADD3.X R29, R25, UR11, RZ, P6, !PT ;  /* 0x0000000b191d7c10 */ /* 0x000fca000b7fe4ff */
[----:B------:R-:W-:Y:S05]  /*3c40*/  @!P2 BRA `(.L_x_93) ;  /* 0x000000000004a947 */ /* 0x000fea0003800000 */
[----:B------:R2:W5:Y:S02]  /*3c50*/  LDG.E.LTC128B R98, desc[UR16][R28.64] ;  /* 0x000000101c627981 */ /* 0x000564000c1e1920 */
.L_x_93:
[----:B------:R-:W-:Y:S05]  /*3c60*/  BSYNC B1 ;  /* 0x0000000000017941 */ /* 0x000fea0003800000 */
.L_x_92:
        /* <DEDUP_REMOVED lines=11> */
.L_x_95:
[----:B------:R-:W-:Y:S05]  /*3d20*/  BSYNC B1 ;  /* 0x0000000000017941 */ /* 0x000fea0003800000 */
.L_x_94:
        /* <DEDUP_REMOVED lines=10> */
.L_x_97:
[----:B------:R-:W-:Y:S05]  /*3dd0*/  BSYNC B1 ;  /* 0x0000000000017941 */ /* 0x000fea0003800000 */
.L_x_96:
        /* <DEDUP_REMOVED lines=14> */
.L_x_99:
[----:B------:R-:W-:Y:S05]  /*3ec0*/  BSYNC B1 ;  /* 0x0000000000017941 */ /* 0x000fea0003800000 */
.L_x_98:
        /* <DEDUP_REMOVED lines=11> */
.L_x_101:
[----:B------:R-:W-:Y:S05]  /*3f80*/  BSYNC B1 ;  /* 0x0000000000017941 */ /* 0x000fea0003800000 */
.L_x_100:
        /* <DEDUP_REMOVED lines=11> */
.L_x_103:
[----:B------:R-:W-:Y:S05]  /*4040*/  BSYNC B1 ;  /* 0x0000000000017941 */ /* 0x000fea0003800000 */
.L_x_102:
        /* <DEDUP_REMOVED lines=10> */
.L_x_105:
[----:B------:R-:W-:Y:S05]  /*40f0*/  BSYNC B1 ;  /* 0x0000000000017941 */ /* 0x000fea0003800000 */
.L_x_104:
        /* <DEDUP_REMOVED lines=14> */
.L_x_107:
[----:B------:R-:W-:Y:S05]  /*41e0*/  BSYNC B1 ;  /* 0x0000000000017941 */ /* 0x000fea0003800000 */
.L_x_106:
        /* <DEDUP_REMOVED lines=11> */
.L_x_109:
[----:B------:R-:W-:Y:S05]  /*42a0*/  BSYNC B1 ;  /* 0x0000000000017941 */ /* 0x000fea0003800000 */
.L_x_108:
        /* <DEDUP_REMOVED lines=11> */
.L_x_111:
[----:B------:R-:W-:Y:S05]  /*4360*/  BSYNC B1 ;  /* 0x0000000000017941 */ /* 0x000fea0003800000 */
.L_x_110:
        /* <DEDUP_REMOVED lines=10> */
.L_x_113:
[----:B------:R-:W-:Y:S05]  /*4410*/  BSYNC B1 ;  /* 0x0000000000017941 */ /* 0x000fea0003800000 */
.L_x_112:
        /* <DEDUP_REMOVED lines=14> */
.L_x_115:
[----:B------:R-:W-:Y:S05]  /*4500*/  BSYNC B1 ;  /* 0x0000000000017941 */ /* 0x000fea0003800000 */
.L_x_114:
        /* <DEDUP_REMOVED lines=11> */
.L_x_117:
[----:B------:R-:W-:Y:S05]  /*45c0*/  BSYNC B1 ;  /* 0x0000000000017941 */ /* 0x000fea0003800000 */
.L_x_116:
        /* <DEDUP_REMOVED lines=11> */
.L_x_119:
[----:B------:R-:W-:Y:S05]  /*4680*/  BSYNC B1 ;  /* 0x0000000000017941 */ /* 0x000fea0003800000 */
.L_x_118:
        /* <DEDUP_REMOVED lines=10> */
.L_x_121:
[----:B------:R-:W-:Y:S05]  /*4730*/  BSYNC B1 ;  /* 0x0000000000017941 */ /* 0x000fea0003800000 */
.L_x_120:
        /* <DEDUP_REMOVED lines=14> */
.L_x_123:
[----:B------:R-:W-:Y:S05]  /*4820*/  BSYNC B1 ;  /* 0x0000000000017941 */ /* 0x000fea0003800000 */
.L_x_122:
        /* <DEDUP_REMOVED lines=11> */
.L_x_125:
[----:B------:R-:W-:Y:S05]  /*48e0*/  BSYNC B1 ;  /* 0x0000000000017941 */ /* 0x000fea0003800000 */
.L_x_124:
        /* <DEDUP_REMOVED lines=11> */
.L_x_127:
[----:B------:R-:W-:Y:S05]  /*49a0*/  BSYNC B1 ;  /* 0x0000000000017941 */ /* 0x000fea0003800000 */
.L_x_126:
        /* <DEDUP_REMOVED lines=10> */
.L_x_129:
[----:B------:R-:W-:Y:S05]  /*4a50*/  BSYNC B1 ;  /* 0x0000000000017941 */ /* 0x000fea0003800000 */
.L_x_128:
        /* <DEDUP_REMOVED lines=14> */
.L_x_131:
[----:B------:R-:W-:Y:S05]  /*4b40*/  BSYNC B1 ;  /* 0x0000000000017941 */ /* 0x000fea0003800000 */
.L_x_130:
        /* <DEDUP_REMOVED lines=11> */
.L_x_133:
[----:B------:R-:W-:Y:S05]  /*4c00*/  BSYNC B1 ;  /* 0x0000000000017941 */ /* 0x000fea0003800000 */
.L_x_132:
        /* <DEDUP_REMOVED lines=11> */
.L_x_135:
[----:B------:R-:W-:Y:S05]  /*4cc0*/  BSYNC B1 ;  /* 0x0000000000017941 */ /* 0x000fea0003800000 */
.L_x_134:
        /* <DEDUP_REMOVED lines=10> */
.L_x_137:
[----:B------:R-:W-:Y:S05]  /*4d70*/  BSYNC B1 ;  /* 0x0000000000017941 */ /* 0x000fea0003800000 */
.L_x_136:
        /* <DEDUP_REMOVED lines=14> */
.L_x_139:
[----:B------:R-:W-:Y:S05]  /*4e60*/  BSYNC B1 ;  /* 0x0000000000017941 */ /* 0x000fea0003800000 */
.L_x_138:
[----:B0----5:R-:W-:Y:S01]  /*4e70*/  FMUL R23, R98, R15 ;  /* 0x0000000f62177220 */ /* 0x021fe20000400000 */
[----:B------:R-:W-:Y:S01]  /*4e80*/  IMAD.X R37, R33, 0x1, R4, P6 ;  /* 0x0000000121257824 */ /* 0x000fe200030e0604 */
[----:B------:R-:W-:Y:S01]  /*4e90*/  ISETP.GT.AND P2, PT, R102, RZ, P1 ;  /* 0x000000ff6600720c */ /* 0x000fe20000f44270 */
[----:B------:R-:W-:Y:S01]  /*4ea0*/  BSSY B1, `(.L_x_140) ;  /* 0x0000007000017945 */ /* 0x000fe20003800000 */
[----:B------:R-:W-:Y:S01]  /*4eb0*/  FFMA R23, R80, R14, R23 ;  /* 0x0000000e50177223 */ /* 0x000fe20000000017 */
[----:B------:R-:W-:-:S04]  /*4ec0*/  IADD3 R40, P0, R24, UR10, RZ ;  /* 0x0000000a18287c10 */ /* 0x000fc8000ff1e0ff */
[----:B------:R0:W-:Y:S01]  /*4ed0*/  @P5 STG.E desc[UR16][R36.64], R23 ;  /* 0x0000001724005986 */ /* 0x0001e2000c101910 */
[----:B------:R-:W-:-:S05]  /*4ee0*/  IADD3.X R41, R25, UR11, RZ, P0, !PT ;  /* 0x0000000b19297c10 */ /* 0x000fca00087fe4ff */
[----:B------:R-:W-:Y:S05]  /*4ef0*/  @!P2 BRA `(.L_x_141) ;  /* 0x000000000004a947 */ /* 0x000fea0003800000 */
[----:B------:R0:W5:Y:S02]  /*4f00*/  LDG.E.LTC128B R98, desc[UR16][R40.64] ;  /* 0x0000001028627981 */ /* 0x000164000c1e1920 */
.L_x_141:
[----:B------:R-:W-:Y:S05]  /*4f10*/  BSYNC B1 ;  /* 0x0000000000017941 */ /* 0x000fea0003800000 */
.L_x_140:
[----:B--2---:R-:W-:Y:S01]  /*4f20*/  IADD3 R28, P5, R34, R6, RZ ;  /* 0x00000006221c7210 */ /* 0x004fe20007fbe0ff */
[----:B----45:R-:W-:Y:S01]  /*4f30*/  FMUL R38, R98, R15 ;  /* 0x0000000f62267220 */ /* 0x030fe20000400000 */
[----:B------:R-:W-:Y:S01]  /*4f40*/  ISETP.GT.AND P4, PT, R102, 0x8, P4 ;  /* 0x000000086600780c */ /* 0x000fe20002784270 */
[----:B------:R-:W-:Y:S01]  /*4f50*/  BSSY B1, `(.L_x_142) ;  /* 0x000000a000017945 */ /* 0x000fe20003800000 */
[----:B------:R-:W-:Y:S01]  /*4f60*/  IADD3 R26, P6, R26, UR8, RZ ;  /* 0x000000081a1a7c10 */ /* 0x000fe2000ffde0ff */
[----:B------:R-:W-:Y:S01]  /*4f70*/  FFMA R81, R81, R14, R38 ;  /* 0x0000000e51517223 */ /* 0x000fe20000000026 */
[----:B------:R-:W-:Y:S01]  /*4f80*/  IMAD.X R29, R35, 0x1, R4, P5 ;  /* 0x00000001231d7824 */ /* 0x000fe200028e0604 */
[----:B------:R-:W-:Y:S02]  /*4f90*/  ISETP.GT.AND P0, PT, R5, 0x78, PT ;  /* 0x000000780500780c */ /* 0x000fe40003f04270 */
[----:B------:R-:W-:Y:S02]  /*4fa0*/  IADD3 R38, P5, R32, R21, RZ ;  /* 0x0000001520267210 */ /* 0x000fe40007fbe0ff */
[----:B------:R2:W-:Y:S01]  /*4fb0*/  @P2 STG.E desc[UR16][R28.64], R81 ;  /* 0x000000511c002986 */ /* 0x0005e2000c101910 */
[----:B------:R-:W-:-:S03]  /*4fc0*/  IADD3.X R27, R27, UR9, RZ, P6, !PT ;  /* 0x000000091b1b7c10 */ /* 0x000fc6000b7fe4ff */
[----:B------:R-:W-:Y:S07]  /*4fd0*/  @!P4 BRA `(.L_x_143) ;  /* 0x000000000004c947 */ /* 0x000fee0003800000 */
[----:B------:R4:W5:Y:S02]  /*4fe0*/  LDG.E.LTC128B R98, desc[UR16][R26.64] ;  /* 0x000000101a627981 */ /* 0x000964000c1e1920 */
.L_x_143:
[----:B------:R-:W-:Y:S05]  /*4ff0*/  BSYNC B1 ;  /* 0x0000000000017941 */ /* 0x000fea0003800000 */
.L_x_142:
[----:B0----5:R-:W-:Y:S01]  /*5000*/  FMUL R23, R98, R15 ;  /* 0x0000000f62177220 */ /* 0x021fe20000400000 */
[----:B------:R-:W-:Y:S01]  /*5010*/  IMAD.X R39, R33, 0x1, R22, P5 ;  /* 0x0000000121277824 */ /* 0x000fe200028e0616 */
[----:B------:R-:W-:Y:S01]  /*5020*/  ISETP.GT.AND P1, PT, R102, 0x8, P1 ;  /* 0x000000086600780c */ /* 0x000fe20000f24270 */
[----:B------:R-:W-:Y:S01]  /*5030*/  BSSY B1, `(.L_x_144) ;  /* 0x0000008000017945 */ /* 0x000fe20003800000 */
[----:B------:R-:W-:Y:S01]  /*5040*/  FFMA R23, R82, R14, R23 ;  /* 0x0000000e52177223 */ /* 0x000fe20000000017 */
[----:B-1----:R-:W-:Y:S02]  /*5050*/  IADD3 R24, P5, R24, UR8, RZ ;  /* 0x0000000818187c10 */ /* 0x002fe4000ffbe0ff */
[----:B------:R-:W-:Y:S02]  /*5060*/  ISETP.GT.AND P2, PT, R5, 0x79, PT ;  /* 0x000000790500780c */ /* 0x000fe40003f44270 */
[----:B------:R0:W-:Y:S01]  /*5070*/  @P4 STG.E desc[UR16][R38.64], R23 ;  /* 0x0000001726004986 */ /* 0x0001e2000c101910 */
[----:B------:R-:W-:-:S05]  /*5080*/  IADD3.X R25, R25, UR9, RZ, P5, !PT ;  /* 0x0000000919197c10 */ /* 0x000fca000affe4ff */
[----:B------:R-:W-:Y:S05]  /*5090*/  @!P1 BRA `(.L_x_145) ;  /* 0x0000000000049947 */ /* 0x000fea0003800000 */
[----:B------:R1:W5:Y:S02]  /*50a0*/  LDG.E.LTC128B R98, desc[UR16][R24.64] ;  /* 0x0000001018627981 */ /* 0x000364000c1e1920 */
.L_x_145:
[----:B------:R-:W-:Y:S05]  /*50b0*/  BSYNC B1 ;  /* 0x0000000000017941 */ /* 0x000fea0003800000 */
.L_x_144:
[----:B-1----:R-:W-:Y:S01]  /*50c0*/  IADD3 R24, P6, R34, R21, RZ ;  /* 0x0000001522187210 */ /* 0x002fe20007fde0ff */
[----:B-----5:R-:W-:Y:S01]  /*50d0*/  FMUL R32, R98, R15 ;  /* 0x0000000f62207220 */ /* 0x020fe20000400000 */
[----:B------:R-:W-:Y:S01]  /*50e0*/  ISETP.GT.AND P4, PT, R102, RZ, P0 ;  /* 0x000000ff6600720c */ /* 0x000fe20000784270 */
[----:B------:R-:W-:Y:S01]  /*50f0*/  BSSY B1, `(.L_x_146) ;  /* 0x0000009000017945 */ /* 0x000fe20003800000 */
[----:B----4-:R-:W-:Y:S01]  /*5100*/  IADD3 R26, P5, R36, R6, RZ ;  /* 0x00000006241a7210 */ /* 0x010fe20007fbe0ff */
[----:B------:R-:W-:Y:S02]  /*5110*/  IMAD.X R25, R35, 0x1, R22, P6 ;  /* 0x0000000123197824 */ /* 0x000fe400030e0616 */
[----:B------:R-:W-:-:S05]  /*5120*/  FFMA R83, R83, R14, R32 ;  /* 0x0000000e53537223 */ /* 0x000fca0000000020 */
[----:B------:R1:W-:Y:S03]  /*5130*/  @P1 STG.E desc[UR16][R24.64], R83 ;  /* 0x0000005318001986 */ /* 0x0003e6000c101910 */
[----:B------:R-:W-:Y:S05]  /*5140*/  @!P4 BRA `(.L_x_147) ;  /* 0x00000000000cc947 */ /* 0x000fea0003800000 */
[----:B-1----:R-:W-:-:S04]  /*5150*/  IADD3 R24, P1, R30, UR10, RZ ;  /* 0x0000000a1e187c10 */ /* 0x002fc8000ff3e0ff */
[----:B------:R-:W-:-:S05]  /*5160*/  IADD3.X R25, R31, UR11, RZ, P1, !PT ;  /* 0x0000000b1f197c10 */ /* 0x000fca0008ffe4ff */
[----:B------:R4:W5:Y:S04]  /*5170*/  LDG.E.LTC128B R98, desc[UR16][R24.64] ;  /* 0x0000001018627981 */ /* 0x000968000c1e1920 */
.L_x_147:
[----:B------:R-:W-:Y:S05]  /*5180*/  BSYNC B1 ;  /* 0x0000000000017941 */ /* 0x000fea0003800000 */
.L_x_146:
[----:B-----5:R-:W-:Y:S01]  /*5190*/  FMUL R5, R98, R15 ;  /* 0x0000000f62057220 */ /* 0x020fe20000400000 */
[----:B------:R-:W-:Y:S01]  /*51a0*/  IMAD.X R27, R37, 0x1, R4, P5 ;  /* 0x00000001251b7824 */ /* 0x000fe200028e0604 */
[----:B------:R-:W-:Y:S01]  /*51b0*/  ISETP.GT.AND P1, PT, R102, RZ, P2 ;  /* 0x000000ff6600720c */ /* 0x000fe20001724270 */
[----:B------:R-:W-:Y:S01]  /*51c0*/  BSSY B1, `(.L_x_148) ;  /* 0x0000008000017945 */ /* 0x000fe20003800000 */
[----:B------:R-:W-:Y:S01]  /*51d0*/  FFMA R5, R84, R14, R5 ;  /* 0x0000000e54057223 */ /* 0x000fe20000000005 */
[----:B-1--4-:R-:W-:Y:S02]  /*51e0*/  IADD3 R24, P6, R40, UR10, RZ ;  /* 0x0000000a28187c10 */ /* 0x012fe4000ffde0ff */
[----:B------:R-:W-:Y:S02]  /*51f0*/  IADD3 R32, P5, R28, R6, RZ ;  /* 0x000000061c207210 */ /* 0x000fe40007fbe0ff */
[----:B------:R1:W-:Y:S01]  /*5200*/  @P4 STG.E desc[UR16][R26.64], R5 ;  /* 0x000000051a004986 */ /* 0x0003e2000c101910 */
[----:B------:R-:W-:-:S05]  /*5210*/  IADD3.X R25, R41, UR11, RZ, P6, !PT ;  /* 0x0000000b29197c10 */ /* 0x000fca000b7fe4ff */
[----:B------:R-:W-:Y:S05]  /*5220*/  @!P1 BRA `(.L_x_149) ;  /* 0x0000000000049947 */ /* 0x000fea0003800000 */
[----:B------:R4:W5:Y:S02]  /*5230*/  LDG.E.LTC128B R98, desc[UR16][R24.64] ;  /* 0x0000001018627981 */ /* 0x000964000c1e1920 */
.L_x_149:
[----:B------:R-:W-:Y:S05]  /*5240*/  BSYNC B1 ;  /* 0x0000000000017941 */ /* 0x000fea0003800000 */
.L_x_148:
[----:B-----5:R-:W-:Y:S01]  /*5250*/  FMUL R6, R98, R15 ;  /* 0x0000000f62067220 */ /* 0x020fe20000400000 */
[----:B------:R-:W-:Y:S01]  /*5260*/  IMAD.X R33, R29, 0x1, R4, P5 ;  /* 0x000000011d217824 */ /* 0x000fe200028e0604 */
[----:B------:R-:W-:Y:S01]  /*5270*/  ISETP.GT.AND P0, PT, R102, 0x8, P0 ;  /* 0x000000086600780c */ /* 0x000fe20000704270 */
[----:B------:R-:W-:Y:S01]  /*5280*/  BSSY B1, `(.L_x_150) ;  /* 0x0000008000017945 */ /* 0x000fe20003800000 */
[----:B------:R-:W-:Y:S01]  /*5290*/  FFMA R85, R85, R14, R6 ;  /* 0x0000000e55557223 */ /* 0x000fe20000000006 */
[----:B------:R-:W-:Y:S02]  /*52a0*/  IADD3 R4, P4, R30, UR8, RZ ;  /* 0x000000081e047c10 */ /* 0x000fe4000ff9e0ff */
[----:B----4-:R-:W-:Y:S02]  /*52b0*/  IADD3 R24, P5, R36, R21, RZ ;  /* 0x0000001524187210 */ /* 0x010fe40007fbe0ff */
[----:B------:R4:W-:Y:S01]  /*52c0*/  @P1 STG.E desc[UR16][R32.64], R85 ;  /* 0x0000005520001986 */ /* 0x0009e2000c101910 */
[----:B-1----:R-:W-:-:S05]  /*52d0*/  IADD3.X R5, R31, UR9, RZ, P4, !PT ;  /* 0x000000091f057c10 */ /* 0x002fca000a7fe4ff */
[----:B------:R-:W-:Y:S05]  /*52e0*/  @!P0 BRA `(.L_x_151) ;  /* 0x0000000000048947 */ /* 0x000fea0003800000 */
[----:B------:R1:W5:Y:S02]  /*52f0*/  LDG.E.LTC128B R98, desc[UR16][R4.64] ;  /* 0x0000001004627981 */ /* 0x000364000c1e1920 */
.L_x_151:
[----:B------:R-:W-:Y:S05]  /*5300*/  BSYNC B1 ;  /* 0x0000000000017941 */ /* 0x000fea0003800000 */
.L_x_150:
[----:B------:R-:W-:Y:S01]  /*5310*/  ISETP.GT.AND P2, PT, R102, 0x8, P2 ;  /* 0x000000086600780c */ /* 0x000fe20001744270 */
[----:B-1---5:R-:W-:Y:S01]  /*5320*/  FMUL R5, R98, R15 ;  /* 0x0000000f62057220 */ /* 0x022fe20000400000 */
[----:B------:R-:W-:Y:S01]  /*5330*/  IMAD.X R25, R37, 0x1, R22, P5 ;  /* 0x0000000125197824 */ /* 0x000fe200028e0616 */
[----:B------:R-:W-:Y:S02]  /*5340*/  BSSY B1, `(.L_x_152) ;  /* 0x0000007000017945 */ /* 0x000fe40003800000 */
[----:B0-----:R-:W-:-:S05]  /*5350*/  FFMA R23, R86, R14, R5 ;  /* 0x0000000e56177223 */ /* 0x001fca0000000005 */
[----:B------:R0:W-:Y:S01]  /*5360*/  @P0 STG.E desc[UR16][R24.64], R23 ;  /* 0x0000001718000986 */ /* 0x0001e2000c101910 */
[----:B------:R-:W-:-:S04]  /*5370*/  IADD3 R4, P0, R40, UR8, RZ ;  /* 0x0000000828047c10 */ /* 0x000fc8000ff1e0ff */
[----:B------:R-:W-:Y:S01]  /*5380*/  IADD3.X R5, R41, UR9, RZ, P0, !PT ;  /* 0x0000000929057c10 */ /* 0x000fe200087fe4ff */
[----:B------:R-:W-:Y:S08]  /*5390*/  @!P2 BRA `(.L_x_153) ;  /* 0x000000000004a947 */ /* 0x000ff00003800000 */
[----:B------:R1:W5:Y:S02]  /*53a0*/  LDG.E.LTC128B R98, desc[UR16][R4.64] ;  /* 0x0000001004627981 */ /* 0x000364000c1e1920 */
.L_x_153:
[----:B------:R-:W-:Y:S05]  /*53b0*/  BSYNC B1 ;  /* 0x0000000000017941 */ /* 0x000fea0003800000 */
.L_x_152:
[----:B------:R-:W-:Y:S05]  /*53c0*/  @!P2 BRA `(.L_x_154) ;  /* 0x000000140094a947 */ /* 0x000fea0003800000 */
[----:B-1----:R-:W-:Y:S01]  /*53d0*/  IADD3 R4, P0, R28, R21, RZ ;  /* 0x000000151c047210 */ /* 0x002fe20007f1e0ff */
[----:B-----5:R-:W-:-:S04]  /*53e0*/  FMUL R98, R98, R15 ;  /* 0x0000000f62627220 */ /* 0x020fc80000400000 */
[----:B------:R-:W-:Y:S02]  /*53f0*/  IMAD.X R5, R29, 0x1, R22, P0 ;  /* 0x000000011d057824 */ /* 0x000fe400000e0616 */
[----:B------:R-:W-:-:S05]  /*5400*/  FFMA R87, R87, R14, R98 ;  /* 0x0000000e57577223 */ /* 0x000fca0000000062 */
[----:B------:R1:W-:Y:S01]  /*5410*/  STG.E desc[UR16][R4.64], R87 ;  /* 0x0000005704007986 */ /* 0x0003e2000c101910 */
[----:B------:R-:W-:Y:S05]  /*5420*/  BRA `(.L_x_154) ;  /* 0x00000014007c7947 */ /* 0x000fea0003800000 */
.L_x_31:
[----:B------:R-:W-:Y:S01]  /*5430*/  ULDC.64 UR8, c[0x0][0x6c0] ;  /* 0x0001b00000087ab9 */ /* 0x000fe20000000a00 */
[----:B------:R-:W-:Y:S01]  /*5440*/  ISETP.GT.AND P2, PT, R5, 0x1, PT ;  /* 0x000000010500780c */ /* 0x000fe20003f44270 */
[-C--:B--2---:R-:W-:Y:S01]  /*5450*/  FMUL R21, R24, R14.reuse ;  /* 0x0000000e18157220 */ /* 0x084fe20000400000 */
[----:B------:R-:W-:Y:S01]  /*5460*/  LEA R88, P0, R106, UR8, 0x2 ;  /* 0x000000086a587c11 */ /* 0x000fe2000f8010ff */
[-C--:B------:R-:W-:Y:S01]  /*5470*/  FMUL R23, R25, R14.reuse ;  /* 0x0000000e19177220 */ /* 0x080fe20000400000 */
[----:B------:R-:W-:Y:S01]  /*5480*/  ISETP.GT.AND P4, PT, R102, RZ, P2 ;  /* 0x000000ff6600720c */ /* 0x000fe20001784270 */
[----:B------:R-:W-:Y:S01]  /*5490*/  IMAD.SHL.U32 R6, R108, 0x20, RZ ;  /* 0x000000206c067824 */ /* 0x000fe200078e00ff */
[----:B------:R-:W-:Y:S01]  /*54a0*/  LEA.HI.X R89, R106, UR9, R97, 0x2, P0 ;  /* 0x000000096a597c11 */ /* 0x000fe200080f1461 */
[-C--:B------:R-:W-:Y:S01]  /*54b0*/  FMUL R91, R26, R14.reuse ;  /* 0x0000000e1a5b7220 */ /* 0x080fe20000400000 */
[----:B------:R-:W-:Y:S01]  /*54c0*/  ISETP.GT.AND P1, PT, R102, 0x8, P1 ;  /* 0x000000086600780c */ /* 0x000fe20000f24270 */
[----:B------:R-:W-:Y:S01]  /*54d0*/  FMUL R93, R27, R14 ;  /* 0x0000000e1b5d7220 */ /* 0x000fe20000400000 */
[----:B------:R-:W-:Y:S01]  /*54e0*/  ISETP.GT.AND P0, PT, R5, 0x8, PT ;  /* 0x000000080500780c */ /* 0x000fe20003f04270 */
[----:B------:R-:W-:Y:S01]  /*54f0*/  @P5 STG.E desc[UR16][R88.64], R21 ;  /* 0x0000001558005986 */ /* 0x000fe2000c101910 */
[----:B------:R-:W-:Y:S01]  /*5500*/  LEA R24, P5, R108, R88, 0x2 ;  /* 0x000000586c187211 */ /* 0x000fe200078a10ff */
[-C--:B------:R-:W-:Y:S01]  /*5510*/  FMUL R95, R28, R14.reuse ;  /* 0x0000000e1c5f7220 */ /* 0x080fe20000400000 */
[----:B------:R-:W-:Y:S01]  /*5520*/  ISETP.GT.AND P2, PT, R102, 0x8, P2 ;  /* 0x000000086600780c */ /* 0x000fe20001744270 */
[-C--:B------:R-:W-:Y:S01]  /*5530*/  FMUL R37, R37, R14.reuse ;  /* 0x0000000e25257220 */ /* 0x080fe20000400000 */
[C-C-:B------:R-:W-:Y:S01]  /*5540*/  LEA.HI.X R25, R108.reuse, R89, R109.reuse, 0x2, P5 ;  /* 0x000000596c197211 */ /* 0x140fe200028f146d */
[-C--:B------:R-:W-:Y:S01]  /*5550*/  FMUL R39, R39, R14.reuse ;  /* 0x0000000e27277220 */ /* 0x080fe20000400000 */
[----:B------:R-:W-:Y:S01]  /*5560*/  SHF.L.U64.HI R4, R108, 0x5, R109 ;  /* 0x000000056c047819 */ /* 0x000fe2000001026d */
[----:B------:R-:W-:Y:S01]  /*5570*/  FMUL R41, R41, R14 ;  /* 0x0000000e29297220 */ /* 0x000fe20000400000 */
[----:B------:R-:W-:Y:S01]  /*5580*/  ISETP.GT.AND P5, PT, R102, RZ, P0 ;  /* 0x000000ff6600720c */ /* 0x000fe200007a4270 */
[----:B------:R0:W-:Y:S01]  /*5590*/  @P4 STG.E desc[UR16][R24.64], R23 ;  /* 0x0000001718004986 */ /* 0x0001e2000c101910 */
[C---:B------:R-:W-:Y:S01]  /*55a0*/  IADD3 R26, P4, R6.reuse, R88, RZ ;  /* 0x00000058061a7210 */ /* 0x040fe20007f9e0ff */
[----:B------:R-:W-:Y:S01]  /*55b0*/  FMUL R43, R43, R14 ;  /* 0x0000000e2b2b7220 */ /* 0x000fe20000400000 */
[----:B------:R-:W-:Y:S01]  /*55c0*/  IADD3 R28, P6, R6, R24, RZ ;  /* 0x00000018061c7210 */ /* 0x000fe20007fde0ff */
[----:B------:R1:W-:Y:S01]  /*55d0*/  @P1 STG.E desc[UR16][R88.64+0x20], R91 ;  /* 0x0000205b58001986 */ /* 0x0003e2000c101910 */
[----:B------:R-:W-:Y:S01]  /*55e0*/  ISETP.GT.AND P1, PT, R5, 0x9, PT ;  /* 0x000000090500780c */ /* 0x000fe20003f24270 */
[----:B------:R-:W-:Y:S01]  /*55f0*/  IMAD.X R27, R4, 0x1, R89, P4 ;  /* 0x00000001041b7824 */ /* 0x000fe200020e0659 */
[C---:B------:R-:W-:Y:S01]  /*5600*/  ISETP.GT.AND P0, PT, R102.reuse, 0x8, P0 ;  /* 0x000000086600780c */ /* 0x040fe20000704270 */
[----:B------:R2:W-:Y:S01]  /*5610*/  @P2 STG.E desc[UR16][R24.64+0x20], R93 ;  /* 0x0000205d18002986 */ /* 0x0005e2000c101910 */
[----:B------:R-:W-:Y:S01]  /*5620*/  ISETP.GT.AND P4, PT, R102, RZ, P1 ;  /* 0x000000ff6600720c */ /* 0x000fe20000f84270 */
[-C--:B------:R-:W-:Y:S01]  /*5630*/  FMUL R45, R45, R14.reuse ;  /* 0x0000000e2d2d7220 */ /* 0x080fe20000400000 */
[----:B------:R-:W-:Y:S01]  /*5640*/  IADD3 R22, P2, R6, 0x20, RZ ;  /* 0x0000002006167810 */ /* 0x000fe20007f5e0ff */
[----:B------:R3:W-:Y:S01]  /*5650*/  @P5 STG.E desc[UR16][R26.64], R95 ;  /* 0x0000005f1a005986 */ /* 0x0007e2000c101910 */
[----:B0-----:R-:W-:Y:S01]  /*5660*/  FMUL R23, R29, R14 ;  /* 0x0000000e1d177220 */ /* 0x001fe20000400000 */
[----:B------:R-:W-:Y:S01]  /*5670*/  IMAD.X R29, R4, 0x1, R25, P6 ;  /* 0x00000001041d7824 */ /* 0x000fe200030e0619 */
[----:B------:R-:W-:Y:S01]  /*5680*/  ISETP.GT.AND P1, PT, R102, 0x8, P1 ;  /* 0x000000086600780c */ /* 0x000fe20000f24270 */
[----:B------:R-:W-:Y:S01]  /*5690*/  IMAD.X R21, RZ, RZ, R4, P2 ;  /* 0x000000ffff157224 */ /* 0x000fe200010e0604 */
[----:B-1----:R-:W-:Y:S01]  /*56a0*/  IADD3 R88, P5, R22, R88, RZ ;  /* 0x0000005816587210 */ /* 0x002fe20007fbe0ff */
[-C--:B------:R-:W-:Y:S01]  /*56b0*/  FMUL R91, R30, R14.reuse ;  /* 0x0000000e1e5b7220 */ /* 0x080fe20000400000 */
[----:B------:R-:W-:Y:S01]  /*56c0*/  ISETP.GT.AND P2, PT, R5, 0x10, PT ;  /* 0x000000100500780c */ /* 0x000fe20003f44270 */
[----:B--2---:R-:W-:Y:S01]  /*56d0*/  FMUL R93, R31, R14 ;  /* 0x0000000e1f5d7220 */ /* 0x004fe20000400000 */
[----:B------:R-:W-:Y:S01]  /*56e0*/  IADD3 R30, P6, R6, R26, RZ ;  /* 0x0000001a061e7210 */ /* 0x000fe20007fde0ff */
[----:B------:R-:W-:Y:S01]  /*56f0*/  IMAD.X R89, R21, 0x1, R89, P5 ;  /* 0x0000000115597824 */ /* 0x000fe200028e0659 */
[----:B------:R0:W-:Y:S01]  /*5700*/  @P4 STG.E desc[UR16][R28.64], R23 ;  /* 0x000000171c004986 */ /* 0x0001e2000c101910 */
[----:B------:R-:W-:Y:S01]  /*5710*/  IADD3 R24, P4, R22, R24, RZ ;  /* 0x0000001816187210 */ /* 0x000fe20007f9e0ff */
[----:B---3--:R-:W-:Y:S01]  /*5720*/  FMUL R95, R32, R14 ;  /* 0x0000000e205f7220 */ /* 0x008fe20000400000 */
[----:B------:R-:W-:Y:S01]  /*5730*/  ISETP.GT.AND P5, PT, R102, RZ, P2 ;  /* 0x000000ff6600720c */ /* 0x000fe200017a4270 */
[----:B------:R1:W-:Y:S01]  /*5740*/  @P0 STG.E desc[UR16][R88.64], R91 ;  /* 0x0000005b58000986 */ /* 0x0003e2000c101910 */
[----:B------:R-:W-:Y:S01]  /*5750*/  ISETP.GT.AND P0, PT, R5, 0x11, PT ;  /* 0x000000110500780c */ /* 0x000fe20003f04270 */
[----:B------:R-:W-:-:S02]  /*5760*/  IMAD.X R25, R21, 0x1, R25, P4 ;  /* 0x0000000115197824 */ /* 0x000fc400020e0619 */
[-C--:B------:R-:W-:Y:S01]  /*5770*/  FMUL R47, R47, R14.reuse ;  /* 0x0000000e2f2f7220 */ /* 0x080fe20000400000 */
[----:B------:R-:W-:Y:S01]  /*5780*/  IMAD.X R31, R4, 0x1, R27, P6 ;  /* 0x00000001041f7824 */ /* 0x000fe200030e061b */
[C---:B------:R-:W-:Y:S01]  /*5790*/  ISETP.GT.AND P4, PT, R102.reuse, RZ, P0 ;  /* 0x000000ff6600720c */ /* 0x040fe20000784270 */
[-C--:B------:R-:W-:Y:S01]  /*57a0*/  FMUL R49, R49, R14.reuse ;  /* 0x0000000e31317220 */ /* 0x080fe20000400000 */
[----:B------:R2:W-:Y:S01]  /*57b0*/  @P1 STG.E desc[UR16][R24.64], R93 ;  /* 0x0000005d18001986 */ /* 0x0005e2000c101910 */
[----:B------:R-:W-:Y:S01]  /*57c0*/  ISETP.GT.AND P1, PT, R102, 0x8, P2 ;  /* 0x000000086600780c */ /* 0x000fe20001724270 */
[----:B0-----:R-:W-:Y:S01]  /*57d0*/  FMUL R23, R33, R14 ;  /* 0x0000000e21177220 */ /* 0x001fe20000400000 */
[----:B------:R-:W-:Y:S01]  /*57e0*/  IADD3 R32, P2, R6, R28, RZ ;  /* 0x0000001c06207210 */ /* 0x000fe20007f5e0ff */
[----:B------:R-:W-:Y:S01]  /*57f0*/  FMUL R51, R51, R14 ;  /* 0x0000000e33337220 */ /* 0x000fe20000400000 */
[----:B------:R-:W-:Y:S01]  /*5800*/  @P5 STG.E desc[UR16][R30.64], R95 ;  /* 0x0000005f1e005986 */ /* 0x000fe2000c101910 */
[----:B------:R-:W-:Y:S01]  /*5810*/  IADD3 R26, P5, R22, R26, RZ ;  /* 0x0000001a161a7210 */ /* 0x000fe20007fbe0ff */
[-C--:B-1----:R-:W-:Y:S01]  /*5820*/  FMUL R89, R34, R14.reuse ;  /* 0x0000000e22597220 */ /* 0x082fe20000400000 */
[----:B------:R-:W-:Y:S01]  /*5830*/  IMAD.X R33, R4, 0x1, R29, P2 ;  /* 0x0000000104217824 */ /* 0x000fe200010e061d */
[----:B------:R-:W-:Y:S01]  /*5840*/  ISETP.GT.AND P0, PT, R102, 0x8, P0 ;  /* 0x000000086600780c */ /* 0x000fe20000704270 */
[----:B------:R-:W-:Y:S01]  /*5850*/  FMUL R91, R35, R14 ;  /* 0x0000000e235b7220 */ /* 0x000fe20000400000 */
[----:B------:R-:W-:Y:S01]  /*5860*/  ISETP.GT.AND P2, PT, R5, 0x18, PT ;  /* 0x000000180500780c */ /* 0x000fe20003f44270 */
[----:B------:R-:W-:Y:S01]  /*5870*/  IMAD.X R27, R21, 0x1, R27, P5 ;  /* 0x00000001151b7824 */ /* 0x000fe200028e061b */
[----:B------:R0:W-:Y:S01]  /*5880*/  @P4 STG.E desc[UR16][R32.64], R23 ;  /* 0x0000001720004986 */ /* 0x0001e2000c101910 */
[----:B--2---:R-:W-:Y:S01]  /*5890*/  IADD3 R24, P4, R22, R28, RZ ;  /* 0x0000001c16187210 */ /* 0x004fe20007f9e0ff */
[----:B------:R-:W-:Y:S01]  /*58a0*/  FMUL R93, R36, R14 ;  /* 0x0000000e245d7220 */ /* 0x000fe20000400000 */
[----:B------:R-:W-:Y:S01]  /*58b0*/  ISETP.GT.AND P5, PT, R102, RZ, P2 ;  /* 0x000000ff6600720c */ /* 0x000fe200017a4270 */
[----:B------:R1:W-:Y:S01]  /*58c0*/  @P1 STG.E desc[UR16][R26.64], R89 ;  /* 0x000000591a001986 */ /* 0x0003e2000c101910 */
[----:B------:R-:W-:Y:S01]  /*58d0*/  ISETP.GT.AND P1, PT, R5, 0x19, PT ;  /* 0x000000190500780c */ /* 0x000fe20003f24270 */
[----:B------:R-:W-:Y:S01]  /*58e0*/  IMAD.X R25, R21, 0x1, R29, P4 ;  /* 0x0000000115197824 */ /* 0x000fe200020e061d */
[----:B------:R-:W-:Y:S01]  /*58f0*/  IADD3 R28, P6, R6, R30, RZ ;  /* 0x0000001e061c7210 */ /* 0x000fe20007fde0ff */
[-C--:B------:R-:W-:Y:S01]  /*5900*/  FMUL R53, R53, R14.reuse ;  /* 0x0000000e35357220 */ /* 0x080fe20000400000 */
[----:B------:R-:W-:Y:S01]  /*5910*/  ISETP.GT.AND P4, PT, R102, RZ, P1 ;  /* 0x000000ff6600720c */ /* 0x000fe20000f84270 */
[-C--:B------:R-:W-:Y:S01]  /*5920*/  FMUL R55, R55, R14.reuse ;  /* 0x0000000e37377220 */ /* 0x080fe20000400000 */
[----:B------:R2:W-:Y:S01]  /*5930*/  @P0 STG.E desc[UR16][R24.64], R91 ;  /* 0x0000005b18000986 */ /* 0x0005e2000c101910 */
[----:B------:R-:W-:Y:S01]  /*5940*/  IMAD.X R29, R4, 0x1, R31, P6 ;  /* 0x00000001041d7824 */ /* 0x000fe200030e061f */
[----:B------:R-:W-:Y:S01]  /*5950*/  ISETP.GT.AND P0, PT, R102, 0x8, P2 ;  /* 0x000000086600780c */ /* 0x000fe20001704270 */
[----:B0-----:R-:W-:Y:S01]  /*5960*/  FMUL R23, R38, R14 ;  /* 0x0000000e26177220 */ /* 0x001fe20000400000 */
[----:B------:R-:W-:Y:S01]  /*5970*/  IADD3 R34, P2, R6, R32, RZ ;  /* 0x0000002006227210 */ /* 0x000fe20007f5e0ff */
[----:B-1----:R-:W-:Y:S01]  /*5980*/  FMUL R89, R40, R14 ;  /* 0x0000000e28597220 */ /* 0x002fe20000400000 */
[----:B------:R-:W-:Y:S01]  /*5990*/  @P5 STG.E desc[UR16][R28.64], R93 ;  /* 0x0000005d1c005986 */ /* 0x000fe2000c101910 */
[----:B------:R-:W-:Y:S01]  /*59a0*/  IADD3 R26, P5, R22, R30, RZ ;  /* 0x0000001e161a7210 */ /* 0x000fe20007fbe0ff */
[-C--:B------:R-:W-:Y:S01]  /*59b0*/  FMUL R57, R57, R14.reuse ;  /* 0x0000000e39397220 */ /* 0x080fe20000400000 */
        /* <DEDUP_REMOVED lines=30> */
[----:B------:R-:W-:Y:S01]  /*5ba0*/  @P4 STG.E desc[UR16][R32.64], R41 ;  /* 0x0000002920004986 */ /* 0x000fe2000c101910 */
        /* <DEDUP_REMOVED lines=13> */
[----:B------:R-:W-:Y:S01]  /*5c80*/  FMUL R77, R77, R14 ;  /* 0x0000000e4d4d7220 */ /* 0x000fe20000400000 */
[----:B------:R-:W-:Y:S01]  /*5c90*/  IADD3 R34, P2, R6, R32, RZ ;  /* 0x0000002006227210 */ /* 0x000fe20007f5e0ff */
[----:B0-----:R-:W-:Y:S01]  /*5ca0*/  FMUL R23, R46, R14 ;  /* 0x0000000e2e177220 */ /* 0x001fe20000400000 */
[----:B------:R0:W-:Y:S01]  /*5cb0*/  @P5 STG.E desc[UR16][R28.64], R37 ;  /* 0x000000251c005986 */ /* 0x0001e2000c101910 */
[----:B------:R-:W-:Y:S01]  /*5cc0*/  IADD3 R26, P5, R22, R30, RZ ;  /* 0x0000001e161a7210 */ /* 0x000fe20007fbe0ff */
[-C--:B------:R-:W-:Y:S01]  /*5cd0*/  FMUL R79, R79, R14.reuse ;  /* 0x0000000e4f4f7220 */ /* 0x080fe20000400000 */
[----:B------:R-:W-:Y:S01]  /*5ce0*/  IMAD.X R35, R4, 0x1, R33, P2 ;  /* 0x0000000104237824 */ /* 0x000fe200010e0621 */
[----:B------:R-:W-:Y:S01]  /*5cf0*/  ISETP.GT.AND P2, PT, R5, 0x30, PT ;  /* 0x000000300500780c */ /* 0x000fe20003f44270 */
[-C--:B------:R-:W-:Y:S01]  /*5d00*/  FMUL R81, R81, R14.reuse ;  /* 0x0000000e51517220 */ /* 0x080fe20000400000 */
[C---:B------:R-:W-:Y:S01]  /*5d10*/  ISETP.GT.AND P1, PT, R102.reuse, 0x8, P1 ;  /* 0x000000086600780c */ /* 0x040fe20000f24270 */
[----:B------:R-:W-:Y:S01]  /*5d20*/  IMAD.X R27, R21, 0x1, R31, P5 ;  /* 0x00000001151b7824 */ /* 0x000fe200028e061f */
[----:B------:R-:W-:Y:S01]  /*5d30*/  @P4 STG.E desc[UR16][R34.64], R45 ;  /* 0x0000002d22004986 */ /* 0x000fe2000c101910 */
[----:B------:R-:W-:Y:S01]  /*5d40*/  ISETP.GT.AND P5, PT, R102, RZ, P2 ;  /* 0x000000ff6600720c */ /* 0x000fe200017a4270 */
[----:B------:R-:W-:Y:S01]  /*5d50*/  FMUL R83, R83, R14 ;  /* 0x0000000e53537220 */ /* 0x000fe20000400000 */
[----:B-1----:R-:W-:Y:S01]  /*5d60*/  IADD3 R24, P4, R22, R32, RZ ;  /* 0x0000002016187210 */ /* 0x002fe20007f9e0ff */
[----:B------:R1:W-:Y:S01]  /*5d70*/  @P0 STG.E desc[UR16][R26.64], R23 ;  /* 0x000000171a000986 */ /* 0x0003e2000c101910 */
[----:B------:R-:W-:Y:S01]  /*5d80*/  IADD3 R30, P6, R6, R28, RZ ;  /* 0x0000001c061e7210 */ /* 0x000fe20007fde0ff */
[-C--:B0-----:R-:W-:Y:S01]  /*5d90*/  FMUL R37, R48, R14.reuse ;  /* 0x0000000e30257220 */ /* 0x081fe20000400000 */
[----:B------:R-:W-:Y:S01]  /*5da0*/  ISETP.GT.AND P0, PT, R5, 0x31, PT ;  /* 0x000000310500780c */ /* 0x000fe20003f04270 */
[----:B------:R-:W-:Y:S01]  /*5db0*/  IMAD.X R25, R21, 0x1, R33, P4 ;  /* 0x0000000115197824 */ /* 0x000fe200020e0621 */
[----:B------:R-:W-:Y:S01]  /*5dc0*/  ISETP.GT.AND P2, PT, R102, 0x8, P2 ;  /* 0x000000086600780c */ /* 0x000fe20001744270 */
[----:B------:R-:W-:Y:S01]  /*5dd0*/  IMAD.X R31, R4, 0x1, R29, P6 ;  /* 0x00000001041f7824 */ /* 0x000fe200030e061d */
[----:B------:R-:W-:Y:S01]  /*5de0*/  ISETP.GT.AND P4, PT, R102, RZ, P0 ;  /* 0x000000ff6600720c */ /* 0x000fe20000784270 */
[----:B------:R-:W-:Y:S01]  /*5df0*/  FMUL R85, R85, R14 ;  /* 0x0000000e55557220 */ /* 0x000fe20000400000 */
[----:B------:R0:W-:Y:S01]  /*5e00*/  @P1 STG.E desc[UR16][R24.64], R47 ;  /* 0x0000002f18001986 */ /* 0x0001e2000c101910 */
[----:B------:R-:W-:Y:S01]  /*5e10*/  IADD3 R32, P1, R6, R34, RZ ;  /* 0x0000002206207210 */ /* 0x000fe20007f3e0ff */
[----:B------:R-:W-:Y:S01]  /*5e20*/  FMUL R87, R87, R14 ;  /* 0x0000000e57577220 */ /* 0x000fe20000400000 */
[----:B------:R-:W-:Y:S01]  /*5e30*/  ISETP.GT.AND P0, PT, R102, 0x8, P0 ;  /* 0x000000086600780c */ /* 0x000fe20000704270 */
[----:B------:R2:W-:Y:S01]  /*5e40*/  @P5 STG.E desc[UR16][R30.64], R37 ;  /* 0x000000251e005986 */ /* 0x0005e2000c101910 */
[----:B-1----:R-:W-:Y:S01]  /*5e50*/  IADD3 R26, P5, R22, R28, RZ ;  /* 0x0000001c161a7210 */ /* 0x002fe20007fbe0ff */
[----:B------:R-:W-:Y:S01]  /*5e60*/  IMAD.X R33, R4, 0x1, R35, P1 ;  /* 0x0000000104217824 */ /* 0x000fe200008e0623 */
[----:B------:R-:W-:Y:S01]  /*5e70*/  ISETP.GT.AND P1, PT, R5, 0x38, PT ;  /* 0x000000380500780c */ /* 0x000fe20003f24270 */
[----:B------:R-:W-:Y:S01]  /*5e80*/  FMUL R23, R50, R14 ;  /* 0x0000000e32177220 */ /* 0x000fe20000400000 */
[----:B------:R-:W-:Y:S01]  /*5e90*/  IADD3 R28, P6, R6, R30, RZ ;  /* 0x0000001e061c7210 */ /* 0x000fe20007fde0ff */
[----:B------:R-:W-:Y:S01]  /*5ea0*/  IMAD.X R27, R21, 0x1, R29, P5 ;  /* 0x00000001151b7824 */ /* 0x000fe200028e061d */
[----:B------:R-:W-:Y:S01]  /*5eb0*/  @P4 STG.E desc[UR16][R32.64], R49 ;  /* 0x0000003120004986 */ /* 0x000fe2000c101910 */
[----:B0-----:R-:W-:-:S02]  /*5ec0*/  IADD3 R24, P5, R22, R34, RZ ;  /* 0x0000002216187210 */ /* 0x001fc40007fbe0ff */
[----:B------:R-:W-:Y:S01]  /*5ed0*/  ISETP.GT.AND P4, PT, R102, RZ, P1 ;  /* 0x000000ff6600720c */ /* 0x000fe20000f84270 */
[----:B------:R0:W-:Y:S01]  /*5ee0*/  @P2 STG.E desc[UR16][R26.64], R23 ;  /* 0x000000171a002986 */ /* 0x0001e2000c101910 */
[----:B------:R-:W-:Y:S01]  /*5ef0*/  ISETP.GT.AND P2, PT, R5, 0x39, PT ;  /* 0x000000390500780c */ /* 0x000fe20003f44270 */
[----:B------:R-:W-:Y:S02]  /*5f00*/  IMAD.X R25, R21, 0x1, R35, P5 ;  /* 0x0000000115197824 */ /* 0x000fe400028e0623 */
[----:B--2---:R-:W-:Y:S01]  /*5f10*/  FMUL R37, R52, R14 ;  /* 0x0000000e34257220 */ /* 0x004fe20000400000 */
[----:B------:R-:W-:Y:S01]  /*5f20*/  IMAD.X R29, R4, 0x1, R31, P6 ;  /* 0x00000001041d7824 */ /* 0x000fe200030e061f */
[----:B------:R-:W-:Y:S01]  /*5f30*/  ISETP.GT.AND P5, PT, R102, RZ, P2 ;  /* 0x000000ff6600720c */ /* 0x000fe200017a4270 */
[----:B------:R1:W-:Y:S01]  /*5f40*/  @P0 STG.E desc[UR16][R24.64], R51 ;  /* 0x0000003318000986 */ /* 0x0003e2000c101910 */
[----:B------:R-:W-:Y:S02]  /*5f50*/  IADD3 R34, P0, R6, R32, RZ ;  /* 0x0000002006227210 */ /* 0x000fe40007f1e0ff */
[----:B------:R-:W-:-:S02]  /*5f60*/  ISETP.GT.AND P1, PT, R102, 0x8, P1 ;  /* 0x000000086600780c */ /* 0x000fc40000f24270 */
[----:B------:R2:W-:Y:S01]  /*5f70*/  @P4 STG.E desc[UR16][R28.64], R37 ;  /* 0x000000251c004986 */ /* 0x0005e2000c101910 */
[----:B0-----:R-:W-:Y:S01]  /*5f80*/  IADD3 R26, P4, R22, R30, RZ ;  /* 0x0000001e161a7210 */ /* 0x001fe20007f9e0ff */
[----:B------:R-:W-:Y:S01]  /*5f90*/  IMAD.X R35, R4, 0x1, R33, P0 ;  /* 0x0000000104237824 */ /* 0x000fe200000e0621 */
[----:B------:R-:W-:Y:S01]  /*5fa0*/  ISETP.GT.AND P0, PT, R5, 0x40, PT ;  /* 0x000000400500780c */ /* 0x000fe20003f04270 */
[----:B------:R-:W-:Y:S01]  /*5fb0*/  FMUL R23, R54, R14 ;  /* 0x0000000e36177220 */ /* 0x000fe20000400000 */
[----:B------:R-:W-:Y:S01]  /*5fc0*/  ISETP.GT.AND P2, PT, R102, 0x8, P2 ;  /* 0x000000086600780c */ /* 0x000fe20001744270 */
[----:B------:R-:W-:Y:S01]  /*5fd0*/  IMAD.X R27, R21, 0x1, R31, P4 ;  /* 0x00000001151b7824 */ /* 0x000fe200020e061f */
[----:B------:R-:W-:Y:S01]  /*5fe0*/  @P5 STG.E desc[UR16][R34.64], R53 ;  /* 0x0000003522005986 */ /* 0x000fe2000c101910 */
[----:B-1----:R-:W-:Y:S02]  /*5ff0*/  IADD3 R24, P5, R22, R32, RZ ;  /* 0x0000002016187210 */ /* 0x002fe40007fbe0ff */
[----:B------:R-:W-:Y:S01]  /*6000*/  ISETP.GT.AND P4, PT, R102, RZ, P0 ;  /* 0x000000ff6600720c */ /* 0x000fe20000784270 */
[----:B------:R0:W-:Y:S01]  /*6010*/  @P1 STG.E desc[UR16][R26.64], R23 ;  /* 0x000000171a001986 */ /* 0x0001e2000c101910 */
[----:B------:R-:W-:Y:S01]  /*6020*/  ISETP.GT.AND P1, PT, R5, 0x41, PT ;  /* 0x000000410500780c */ /* 0x000fe20003f24270 */
[----:B------:R-:W-:Y:S01]  /*6030*/  IMAD.X R25, R21, 0x1, R33, P5 ;  /* 0x0000000115197824 */ /* 0x000fe200028e0621 */
[----:B------:R-:W-:Y:S01]  /*6040*/  IADD3 R30, P6, R6, R28, RZ ;  /* 0x0000001c061e7210 */ /* 0x000fe20007fde0ff */
[----:B--2---:R-:W-:Y:S01]  /*6050*/  FMUL R37, R56, R14 ;  /* 0x0000000e38257220 */ /* 0x004fe20000400000 */
[----:B------:R-:W-:-:S02]  /*6060*/  ISETP.GT.AND P5, PT, R102, RZ, P1 ;  /* 0x000000ff6600720c */ /* 0x000fc40000fa4270 */
[----:B------:R1:W-:Y:S01]  /*6070*/  @P2 STG.E desc[UR16][R24.64], R55 ;  /* 0x0000003718002986 */ /* 0x0003e2000c101910 */
[----:B------:R-:W-:Y:S01]  /*6080*/  IMAD.X R31, R4, 0x1, R29, P6 ;  /* 0x00000001041f7824 */ /* 0x000fe200030e061d */
[----:B------:R-:W-:Y:S02]  /*6090*/  IADD3 R32, P2, R6, R34, RZ ;  /* 0x0000002206207210 */ /* 0x000fe40007f5e0ff */
[----:B------:R-:W-:Y:S01]  /*60a0*/  ISETP.GT.AND P0, PT, R102, 0x8, P0 ;  /* 0x000000086600780c */ /* 0x000fe20000704270 */
[----:B0-----:R-:W-:Y:S01]  /*60b0*/  FMUL R23, R58, R14 ;  /* 0x0000000e3a177220 */ /* 0x001fe20000400000 */
[----:B------:R0:W-:Y:S01]  /*60c0*/  @P4 STG.E desc[UR16][R30.64], R37 ;  /* 0x000000251e004986 */ /* 0x0001e2000c101910 */
[----:B------:R-:W-:Y:S01]  /*60d0*/  IADD3 R26, P4, R22, R28, RZ ;  /* 0x0000001c161a7210 */ /* 0x000fe20007f9e0ff */
[----:B------:R-:W-:Y:S01]  /*60e0*/  IMAD.X R33, R4, 0x1, R35, P2 ;  /* 0x0000000104217824 */ /* 0x000fe200010e0623 */
[----:B------:R-:W-:Y:S02]  /*60f0*/  ISETP.GT.AND P2, PT, R5, 0x48, PT ;  /* 0x000000480500780c */ /* 0x000fe40003f44270 */
[----:B------:R-:W-:Y:S01]  /*6100*/  ISETP.GT.AND P1, PT, R102, 0x8, P1 ;  /* 0x000000086600780c */ /* 0x000fe20000f24270 */
[----:B------:R-:W-:Y:S01]  /*6110*/  IMAD.X R27, R21, 0x1, R29, P4 ;  /* 0x00000001151b7824 */ /* 0x000fe200020e061d */
[----:B------:R-:W-:Y:S01]  /*6120*/  @P5 STG.E desc[UR16][R32.64], R57 ;  /* 0x0000003920005986 */ /* 0x000fe2000c101910 */
[----:B-1----:R-:W-:-:S02]  /*6130*/  IADD3 R24, P5, R22, R34, RZ ;  /* 0x0000002216187210 */ /* 0x002fc40007fbe0ff */
[----:B------:R-:W-:Y:S01]  /*6140*/  ISETP.GT.AND P4, PT, R102, RZ, P2 ;  /* 0x000000ff6600720c */ /* 0x000fe20001784270 */
[----:B------:R1:W-:Y:S01]  /*6150*/  @P0 STG.E desc[UR16][R26.64], R23 ;  /* 0x000000171a000986 */ /* 0x0003e2000c101910 */
[----:B------:R-:W-:Y:S01]  /*6160*/  ISETP.GT.AND P0, PT, R5, 0x49, PT ;  /* 0x000000490500780c */ /* 0x000fe20003f04270 */
[----:B------:R-:W-:Y:S01]  /*6170*/  IMAD.X R25, R21, 0x1, R35, P5 ;  /* 0x0000000115197824 */ /* 0x000fe200028e0623 */
[----:B------:R-:W-:Y:S01]  /*6180*/  IADD3 R28, P6, R6, R30, RZ ;  /* 0x0000001e061c7210 */ /* 0x000fe20007fde0ff */
[----:B0-----:R-:W-:Y:S01]  /*6190*/  FMUL R37, R60, R14 ;  /* 0x0000000e3c257220 */ /* 0x001fe20000400000 */
[----:B------:R-:W-:Y:S02]  /*61a0*/  ISETP.GT.AND P5, PT, R102, RZ, P0 ;  /* 0x000000ff6600720c */ /* 0x000fe400007a4270 */
[----:B------:R0:W-:Y:S01]  /*61b0*/  @P1 STG.E desc[UR16][R24.64], R59 ;  /* 0x0000003b18001986 */ /* 0x0001e2000c101910 */
[----:B------:R-:W-:Y:S01]  /*61c0*/  IMAD.X R29, R4, 0x1, R31, P6 ;  /* 0x00000001041d7824 */ /* 0x000fe200030e061f */
[----:B------:R-:W-:-:S02]  /*61d0*/  IADD3 R34, P1, R6, R32, RZ ;  /* 0x0000002006227210 */ /* 0x000fc40007f3e0ff */
[----:B------:R-:W-:Y:S01]  /*61e0*/  ISETP.GT.AND P2, PT, R102, 0x8, P2 ;  /* 0x000000086600780c */ /* 0x000fe20001744270 */
[----:B-1----:R-:W-:Y:S01]  /*61f0*/  FMUL R23, R62, R14 ;  /* 0x0000000e3e177220 */ /* 0x002fe20000400000 */
[----:B------:R1:W-:Y:S01]  /*6200*/  @P4 STG.E desc[UR16][R28.64], R37 ;  /* 0x000000251c004986 */ /* 0x0003e2000c101910 */
[----:B------:R-:W-:Y:S01]  /*6210*/  IADD3 R26, P4, R22, R30, RZ ;  /* 0x0000001e161a7210 */ /* 0x000fe20007f9e0ff */
[----:B------:R-:W-:Y:S01]  /*6220*/  IMAD.X R35, R4, 0x1, R33, P1 ;  /* 0x0000000104237824 */ /* 0x000fe200008e0621 */
[----:B------:R-:W-:Y:S02]  /*6230*/  ISETP.GT.AND P1, PT, R5, 0x50, PT ;  /* 0x000000500500780c */ /* 0x000fe40003f24270 */
[----:B------:R-:W-:Y:S01]  /*6240*/  ISETP.GT.AND P0, PT, R102, 0x8, P0 ;  /* 0x000000086600780c */ /* 0x000fe20000704270 */
[----:B------:R-:W-:Y:S01]  /*6250*/  IMAD.X R27, R21, 0x1, R31, P4 ;  /* 0x00000001151b7824 */ /* 0x000fe200020e061f */
[----:B------:R-:W-:Y:S01]  /*6260*/  @P5 STG.E desc[UR16][R34.64], R61 ;  /* 0x0000003d22005986 */ /* 0x000fe2000c101910 */
[----:B0-----:R-:W-:-:S02]  /*6270*/  IADD3 R24, P5, R22, R32, RZ ;  /* 0x0000002016187210 */ /* 0x001fc40007fbe0ff */
[----:B------:R-:W-:Y:S01]  /*6280*/  ISETP.GT.AND P4, PT, R102, RZ, P1 ;  /* 0x000000ff6600720c */ /* 0x000fe20000f84270 */
[----:B------:R0:W-:Y:S01]  /*6290*/  @P2 STG.E desc[UR16][R26.64], R23 ;  /* 0x000000171a002986 */ /* 0x0001e2000c101910 */
[----:B------:R-:W-:Y:S01]  /*62a0*/  ISETP.GT.AND P2, PT, R5, 0x51, PT ;  /* 0x000000510500780c */ /* 0x000fe20003f44270 */
[----:B------:R-:W-:Y:S01]  /*62b0*/  IMAD.X R25, R21, 0x1, R33, P5 ;  /* 0x0000000115197824 */ /* 0x000fe200028e0621 */
[----:B------:R-:W-:Y:S01]  /*62c0*/  IADD3 R30, P6, R6, R28, RZ ;  /* 0x0000001c061e7210 */ /* 0x000fe20007fde0ff */
[----:B-1----:R-:W-:Y:S01]  /*62d0*/  FMUL R37, R64, R14 ;  /* 0x0000000e40257220 */ /* 0x002fe20000400000 */
[----:B------:R-:W-:Y:S02]  /*62e0*/  ISETP.GT.AND P5, PT, R102, RZ, P2 ;  /* 0x000000ff6600720c */ /* 0x000fe400017a4270 */
[----:B------:R1:W-:Y:S01]  /*62f0*/  @P0 STG.E desc[UR16][R24.64], R63 ;  /* 0x0000003f18000986 */ /* 0x0003e2000c101910 */
[----:B------:R-:W-:Y:S01]  /*6300*/  IMAD.X R31, R4, 0x1, R29, P6 ;  /* 0x00000001041f7824 */ /* 0x000fe200030e061d */
[----:B------:R-:W-:-:S02]  /*6310*/  IADD3 R32, P0, R6, R34, RZ ;  /* 0x0000002206207210 */ /* 0x000fc40007f1e0ff */
        /* <DEDUP_REMOVED lines=46> */
[C---:B------:R-:W-:Y:S01]  /*6600*/  ISETP.GT.AND P0, PT, R102.reuse, 0x8, P0 ;  /* 0x000000086600780c */ /* 0x040fe20000704270 */
[----:B------:R-:W-:Y:S01]  /*6610*/  IMAD.X R27, R21, 0x1, R29, P4 ;  /* 0x00000001151b7824 */ /* 0x000fe200020e061d */
[----:B------:R-:W-:Y:S01]  /*6620*/  @P5 STG.E desc[UR16][R32.64], R73 ;  /* 0x0000004920005986 */ /* 0x000fe2000c101910 */
[----:B------:R-:W-:-:S02]  /*6630*/  ISETP.GT.AND P4, PT, R102, RZ, P1 ;  /* 0x000000ff6600720c */ /* 0x000fc40000f84270 */
[----:B-1----:R-:W-:Y:S01]  /*6640*/  IADD3 R24, P5, R22, R34, RZ ;  /* 0x0000002216187210 */ /* 0x002fe20007fbe0ff */
[----:B------:R1:W-:Y:S01]  /*6650*/  @P2 STG.E desc[UR16][R26.64], R23 ;  /* 0x000000171a002986 */ /* 0x0003e2000c101910 */
[----:B------:R-:W-:Y:S01]  /*6660*/  IADD3 R28, P6, R6, R30, RZ ;  /* 0x0000001e061c7210 */ /* 0x000fe20007fde0ff */
[----:B0-----:R-:W-:Y:S01]  /*6670*/  FMUL R37, R76, R14 ;  /* 0x0000000e4c257220 */ /* 0x001fe20000400000 */
[----:B------:R-:W-:Y:S01]  /*6680*/  ISETP.GT.AND P2, PT, R5, 0x69, PT ;  /* 0x000000690500780c */ /* 0x000fe20003f44270 */
[----:B------:R-:W-:Y:S01]  /*6690*/  IMAD.X R25, R21, 0x1, R35, P5 ;  /* 0x0000000115197824 */ /* 0x000fe200028e0623 */
[----:B------:R-:W-:Y:S01]  /*66a0*/  ISETP.GT.AND P1, PT, R102, 0x8, P1 ;  /* 0x000000086600780c */ /* 0x000fe20000f24270 */
[----:B------:R-:W-:Y:S01]  /*66b0*/  IMAD.X R29, R4, 0x1, R31, P6 ;  /* 0x00000001041d7824 */ /* 0x000fe200030e061f */
[----:B------:R-:W-:Y:S02]  /*66c0*/  ISETP.GT.AND P5, PT, R102, RZ, P2 ;  /* 0x000000ff6600720c */ /* 0x000fe400017a4270 */
[----:B------:R0:W-:Y:S01]  /*66d0*/  @P0 STG.E desc[UR16][R24.64], R75 ;  /* 0x0000004b18000986 */ /* 0x0001e2000c101910 */
[----:B------:R-:W-:Y:S01]  /*66e0*/  IADD3 R34, P0, R6, R32, RZ ;  /* 0x0000002006227210 */ /* 0x000fe20007f1e0ff */
[----:B-1----:R-:W-:-:S02]  /*66f0*/  FMUL R23, R78, R14 ;  /* 0x0000000e4e177220 */ /* 0x002fc40000400000 */
[----:B------:R1:W-:Y:S01]  /*6700*/  @P4 STG.E desc[UR16][R28.64], R37 ;  /* 0x000000251c004986 */ /* 0x0003e2000c101910 */
[----:B------:R-:W-:Y:S01]  /*6710*/  IADD3 R26, P4, R22, R30, RZ ;  /* 0x0000001e161a7210 */ /* 0x000fe20007f9e0ff */
[----:B------:R-:W-:Y:S01]  /*6720*/  IMAD.X R35, R4, 0x1, R33, P0 ;  /* 0x0000000104237824 */ /* 0x000fe200000e0621 */
[----:B------:R-:W-:Y:S02]  /*6730*/  ISETP.GT.AND P0, PT, R5, 0x70, PT ;  /* 0x000000700500780c */ /* 0x000fe40003f04270 */
[----:B------:R-:W-:Y:S01]  /*6740*/  ISETP.GT.AND P2, PT, R102, 0x8, P2 ;  /* 0x000000086600780c */ /* 0x000fe20001744270 */
[----:B------:R-:W-:Y:S01]  /*6750*/  IMAD.X R27, R21, 0x1, R31, P4 ;  /* 0x00000001151b7824 */ /* 0x000fe200020e061f */
[----:B------:R-:W-:Y:S01]  /*6760*/  @P5 STG.E desc[UR16][R34.64], R77 ;  /* 0x0000004d22005986 */ /* 0x000fe2000c101910 */
[----:B0-----:R-:W-:Y:S02]  /*6770*/  IADD3 R24, P5, R22, R32, RZ ;  /* 0x0000002016187210 */ /* 0x001fe40007fbe0ff */
[----:B------:R-:W-:Y:S01]  /*6780*/  ISETP.GT.AND P4, PT, R102, RZ, P0 ;  /* 0x000000ff6600720c */ /* 0x000fe20000784270 */
[----:B------:R0:W-:Y:S01]  /*6790*/  @P1 STG.E desc[UR16][R26.64], R23 ;  /* 0x000000171a001986 */ /* 0x0001e2000c101910 */
[----:B------:R-:W-:Y:S01]  /*67a0*/  ISETP.GT.AND P1, PT, R5, 0x71, PT ;  /* 0x000000710500780c */ /* 0x000fe20003f24270 */
[----:B------:R-:W-:Y:S01]  /*67b0*/  IMAD.X R25, R21, 0x1, R33, P5 ;  /* 0x0000000115197824 */ /* 0x000fe200028e0621 */
[----:B------:R-:W-:Y:S01]  /*67c0*/  IADD3 R30, P6, R6, R28, RZ ;  /* 0x0000001c061e7210 */ /* 0x000fe20007fde0ff */
[----:B-1----:R-:W-:Y:S01]  /*67d0*/  FMUL R37, R80, R14 ;  /* 0x0000000e50257220 */ /* 0x002fe20000400000 */
[----:B------:R-:W-:-:S02]  /*67e0*/  ISETP.GT.AND P5, PT, R102, RZ, P1 ;  /* 0x000000ff6600720c */ /* 0x000fc40000fa4270 */
[----:B------:R1:W-:Y:S01]  /*67f0*/  @P2 STG.E desc[UR16][R24.64], R79 ;  /* 0x0000004f18002986 */ /* 0x0003e2000c101910 */
[----:B------:R-:W-:Y:S01]  /*6800*/  IMAD.X R31, R4, 0x1, R29, P6 ;  /* 0x00000001041f7824 */ /* 0x000fe200030e061d */
[----:B------:R-:W-:Y:S02]  /*6810*/  ISETP.GT.AND P6, PT, R102, 0x8, P0 ;  /* 0x000000086600780c */ /* 0x000fe400007c4270 */
[----:B------:R-:W-:Y:S01]  /*6820*/  IADD3 R32, P0, R6, R34, RZ ;  /* 0x0000002206207210 */ /* 0x000fe20007f1e0ff */
[----:B0-----:R-:W-:Y:S01]  /*6830*/  FMUL R23, R82, R14 ;  /* 0x0000000e52177220 */ /* 0x001fe20000400000 */
[----:B------:R0:W-:Y:S01]  /*6840*/  @P4 STG.E desc[UR16][R30.64], R37 ;  /* 0x000000251e004986 */ /* 0x0001e2000c101910 */
[----:B------:R-:W-:Y:S02]  /*6850*/  IADD3 R26, P2, R22, R28, RZ ;  /* 0x0000001c161a7210 */ /* 0x000fe40007f5e0ff */
[----:B------:R-:W-:Y:S01]  /*6860*/  IMAD.X R33, R4, 0x1, R35, P0 ;  /* 0x0000000104217824 */ /* 0x000fe200000e0623 */
[----:B------:R-:W-:-:S02]  /*6870*/  ISETP.GT.AND P0, PT, R5, 0x78, PT ;  /* 0x000000780500780c */ /* 0x000fc40003f04270 */
[----:B-1----:R-:W-:Y:S01]  /*6880*/  IADD3 R24, P4, R22, R34, RZ ;  /* 0x0000002216187210 */ /* 0x002fe20007f9e0ff */
[C---:B------:R-:W-:Y:S01]  /*6890*/  IMAD.X R27, R21.reuse, 0x1, R29, P2 ;  /* 0x00000001151b7824 */ /* 0x040fe200010e061d */
[----:B------:R-:W-:Y:S01]  /*68a0*/  @P5 STG.E desc[UR16][R32.64], R81 ;  /* 0x0000005120005986 */ /* 0x000fe2000c101910 */
[-C--:B------:R-:W-:Y:S02]  /*68b0*/  IADD3 R28, P5, R6, R30.reuse, RZ ;  /* 0x0000001e061c7210 */ /* 0x080fe40007fbe0ff */
[----:B------:R-:W-:Y:S01]  /*68c0*/  IMAD.X R25, R21, 0x1, R35, P4 ;  /* 0x0000000115197824 */ /* 0x000fe200020e0623 */
[----:B------:R-:W-:Y:S01]  /*68d0*/  IADD3 R34, P4, R22, R30, RZ ;  /* 0x0000001e16227210 */ /* 0x000fe20007f9e0ff */
[----:B------:R1:W-:Y:S01]  /*68e0*/  @P6 STG.E desc[UR16][R26.64], R23 ;  /* 0x000000171a006986 */ /* 0x0003e2000c101910 */
[----:B------:R-:W-:Y:S01]  /*68f0*/  ISETP.GT.AND P2, PT, R5, 0x79, PT ;  /* 0x000000790500780c */ /* 0x000fe20003f44270 */
[--C-:B------:R-:W-:Y:S01]  /*6900*/  IMAD.X R29, R4, 0x1, R31.reuse, P5 ;  /* 0x00000001041d7824 */ /* 0x100fe200028e061f */
[C---:B------:R-:W-:Y:S01]  /*6910*/  ISETP.GT.AND P1, PT, R102.reuse, 0x8, P1 ;  /* 0x000000086600780c */ /* 0x040fe20000f24270 */
[----:B------:R-:W-:Y:S01]  /*6920*/  IMAD.X R35, R21, 0x1, R31, P4 ;  /* 0x0000000115237824 */ /* 0x000fe200020e061f */
[----:B------:R-:W-:Y:S01]  /*6930*/  ISETP.GT.AND P6, PT, R102, RZ, P0 ;  /* 0x000000ff6600720c */ /* 0x000fe200007c4270 */
[----:B------:R-:W-:Y:S01]  /*6940*/  FMUL R5, R84, R14 ;  /* 0x0000000e54057220 */ /* 0x000fe20000400000 */
[----:B0-----:R-:W-:-:S02]  /*6950*/  IADD3 R30, P5, R6, R32, RZ ;  /* 0x00000020061e7210 */ /* 0x001fc40007fbe0ff */
[C---:B------:R-:W-:Y:S02]  /*6960*/  ISETP.GT.AND P4, PT, R102.reuse, RZ, P2 ;  /* 0x000000ff6600720c */ /* 0x040fe40001784270 */
[----:B------:R-:W-:Y:S01]  /*6970*/  ISETP.GT.AND P0, PT, R102, 0x8, P0 ;  /* 0x000000086600780c */ /* 0x000fe20000704270 */
[--C-:B------:R-:W-:Y:S01]  /*6980*/  IMAD.X R31, R4, 0x1, R33.reuse, P5 ;  /* 0x00000001041f7824 */ /* 0x100fe200028e0621 */
[----:B------:R-:W-:Y:S01]  /*6990*/  ISETP.GT.AND P2, PT, R102, 0x8, P2 ;  /* 0x000000086600780c */ /* 0x000fe20001744270 */
[----:B-1----:R-:W-:Y:S01]  /*69a0*/  FMUL R27, R86, R14 ;  /* 0x0000000e561b7220 */ /* 0x002fe20000400000 */
[----:B------:R-:W-:Y:S01]  /*69b0*/  IADD3 R22, P5, R22, R32, RZ ;  /* 0x0000002016167210 */ /* 0x000fe20007fbe0ff */
[----:B------:R0:W-:Y:S04]  /*69c0*/  @P1 STG.E desc[UR16][R24.64], R83 ;  /* 0x0000005318001986 */ /* 0x0001e8000c101910 */
[----:B------:R-:W-:Y:S01]  /*69d0*/  IMAD.X R23, R21, 0x1, R33, P5 ;  /* 0x0000000115177824 */ /* 0x000fe200028e0621 */
[----:B------:R0:W-:Y:S04]  /*69e0*/  @P6 STG.E desc[UR16][R28.64], R5 ;  /* 0x000000051c006986 */ /* 0x0001e8000c101910 */
[----:B------:R0:W-:Y:S04]  /*69f0*/  @P4 STG.E desc[UR16][R30.64], R85 ;  /* 0x000000551e004986 */ /* 0x0001e8000c101910 */
[----:B------:R0:W-:Y:S04]  /*6a00*/  @P0 STG.E desc[UR16][R34.64], R27 ;  /* 0x0000001b22000986 */ /* 0x0001e8000c101910 */
[----:B------:R0:W-:Y:S02]  /*6a10*/  @P2 STG.E desc[UR16][R22.64], R87 ;  /* 0x0000005716002986 */ /* 0x0001e4000c101910 */
.L_x_154:
[----:B------:R-:W-:Y:S05]  /*6a20*/  BSYNC B0 ;  /* 0x0000000000007941 */ /* 0x000fea0003800000 */
.L_x_30:
[C---:B------:R-:W-:Y:S01]  /*6a30*/  LEA R2, P0, R8.reuse, R2, 0x1 ;  /* 0x0000000208027211 */ /* 0x040fe200078008ff */
[----:B------:R-:W-:Y:S01]  /*6a40*/  ULDC.64 UR8, c[0x0][0x750] ;  /* 0x0001d40000087ab9 */ /* 0x000fe20000000a00 */
[----:B-1----:R-:W-:Y:S01]  /*6a50*/  IMAD.U32 R4, RZ, RZ, UR13 ;  /* 0x0000000dff047e24 */ /* 0x002fe2000f8e00ff */
[----:B------:R-:W-:Y:S01]  /*6a60*/  PRMT R21, RZ, 0x7610, R21 ;  /* 0x00007610ff157816 */ /* 0x000fe20000000015 */
[----:B------:R-:W-:Y:S01]  /*6a70*/  IMAD.MOV.U32 R6, RZ, RZ, -0x1 ;  /* 0xffffffffff067424 */ /* 0x000fe200078e00ff */
[----:B------:R-:W-:Y:S01]  /*6a80*/  LEA.HI.X R3, R8, R3, R0, 0x1, P0 ;  /* 0x0000000308037211 */ /* 0x000fe200000f0c00 */
[----:B------:R1:W-:Y:S01]  /*6a90*/  SYNCS.ARRIVE.TRANS64.A1T0 RZ, [R4+UR20], RZ ;  /* 0x000000ff04ff79a7 */ /* 0x0003e20008100014 */
[----:B------:R-:W-:Y:S01]  /*6aa0*/  ISETP.GE.U32.AND P0, PT, R2, UR8, PT ;  /* 0x0000000802007c0c */ /* 0x000fe2000bf06070 */
[----:B0-----:R-:W-:-:S03]  /*6ab0*/  IMAD.MOV.U32 R5, RZ, RZ, -0x1 ;  /* 0xffffffffff057424 */ /* 0x001fc600078e00ff */
[----:B------:R-:W-:Y:S01]  /*6ac0*/  ISETP.GE.U32.AND.EX P0, PT, R3, UR9, PT, P0 ;  /* 0x0000000903007c0c */ /* 0x000fe2000bf06100 */
[----:B-1----:R-:W-:-:S12]  /*6ad0*/  IMAD.MOV.U32 R4, RZ, RZ, -0x1 ;  /* 0xffffffffff047424 */ /* 0x002fd800078e00ff */
[----:B------:R-:W-:Y:S05]  /*6ae0*/  @P0 BRA `(.L_x_155) ;  /* 0x0000000400600947 */ /* 0x000fea0003800000 */
[----:B----4-:R-:W0:Y:S01]  /*6af0*/  S2R R32, SR_CTAID.X ;  /* 0x0000000000207919 */ /* 0x010e220000002500 */
[----:B------:R-:W1:Y:S01]  /*6b00*/  LDC.64 R26, c[0x0][0x728] ;  /* 0x0001ca00ff1a7b82 */ /* 0x000e620000000a00 */
[----:B------:R-:W-:Y:S01]  /*6b10*/  ULDC UR8, c[0x0][0x150] ;  /* 0x0000540000087ab9 */ /* 0x000fe20000000800 */
[----:B------:R-:W-:Y:S01]  /*6b20*/  IMAD.MOV.U32 R24, RZ, RZ, R2 ;  /* 0x000000ffff187224 */ /* 0x000fe200078e0002 */
[----:B------:R-:W4:Y:S01]  /*6b30*/  S2R R34, SR_CTAID.Y ;  /* 0x0000000000227919 */ /* 0x000f220000002600 */
[----:B------:R-:W-:-:S04]  /*6b40*/  IMAD.MOV.U32 R25, RZ, RZ, R3 ;  /* 0x000000ffff197224 */ /* 0x000fc800078e0003 */
[----:B------:R-:W2:Y:S08]  /*6b50*/  LDC R35, c[0x0][0x144] ;  /* 0x00005100ff237b82 */ /* 0x000eb00000000800 */
[----:B------:R-:W2:Y:S08]  /*6b60*/  LDC R6, c[0x0][0x730] ;  /* 0x0001cc00ff067b82 */ /* 0x000eb00000000800 */
[----:B------:R-:W2:Y:S01]  /*6b70*/  LDC.64 R30, c[0x0][0x720] ;  /* 0x0001c800ff1e7b82 */ /* 0x000ea20000000a00 */
[----:B-1----:R-:W-:-:S04]  /*6b80*/  ISETP.NE.U32.AND P0, PT, R26, RZ, PT ;  /* 0x000000ff1a00720c */ /* 0x002fc80003f05070 */
[----:B------:R-:W-:Y:S02]  /*6b90*/  ISETP.NE.AND.EX P0, PT, R27, RZ, PT, P0 ;  /* 0x000000ff1b00720c */ /* 0x000fe40003f05300 */
[----:B0-----:R-:W-:-:S05]  /*6ba0*/  I2FP.F32.U32 R4, R32 ;  /* 0x0000002000047245 */ /* 0x001fca0000201000 */
[----:B------:R-:W-:-:S04]  /*6bb0*/  FMUL R4, R4, UR8 ;  /* 0x0000000804047c20 */ /* 0x000fc80008400000 */
[----:B------:R0:W1:Y:S02]  /*6bc0*/  F2I.U32.TRUNC.NTZ R33, R4 ;  /* 0x0000000400217305 */ /* 0x000064000020f000 */
[----:B----4-:R-:W-:Y:S05]  /*6bd0*/  @!P0 BRA `(.L_x_156) ;  /* 0x0000000000288947 */ /* 0x010fea0003800000 */
[----:B------:R-:W4:Y:S02]  /*6be0*/  LDC R5, c[0x0][0x734] ;  /* 0x0001cd00ff057b82 */ /* 0x000f240000000800 */
[----:B----4-:R-:W-:-:S05]  /*6bf0*/  IADD3 R21, P0, R2, R5, RZ ;  /* 0x0000000502157210 */ /* 0x010fca0007f1e0ff */
[----:B--2---:R-:W-:-:S04]  /*6c00*/  IMAD.X R29, RZ, RZ, R3, P0 ;  /* 0x000000ffff1d7224 */ /* 0x004fc800000e0603 */
[----:B0-----:R-:W-:-:S04]  /*6c10*/  IMAD.WIDE.U32 R4, R29, R26, RZ ;  /* 0x0000001a1d047225 */ /* 0x001fc800078e00ff */
[----:B------:R-:W-:-:S04]  /*6c20*/  IMAD.WIDE.U32 R22, P0, R21, R27, R4 ;  /* 0x0000001b15167225 */ /* 0x000fc80007800004 */
[----:B------:R-:W-:-:S04]  /*6c30*/  IMAD.WIDE.U32 R4, R21, R26, RZ ;  /* 0x0000001a15047225 */ /* 0x000fc800078e00ff */
[----:B------:R-:W-:Y:S01]  /*6c40*/  IMAD.X R25, RZ, RZ, RZ, P0 ;  /* 0x000000ffff197224 */ /* 0x000fe200000e06ff */
[----:B------:R-:W-:Y:S01]  /*6c50*/  IADD3 RZ, P0, R5, R22, RZ ;  /* 0x0000001605ff7210 */ /* 0x000fe20007f1e0ff */
[----:B------:R-:W-:-:S04]  /*6c60*/  IMAD.MOV.U32 R24, RZ, RZ, R23 ;  /* 0x000000ffff187224 */ /* 0x000fc800078e0017 */
[----:B------:R-:W-:-:S08]  /*6c70*/  IMAD.WIDE.U32.X R24, R29, R27, R24, P0 ;  /* 0x0000001b1d187225 */ /* 0x000fd000000e0418 */
.L_x_156:
[----:B------:R-:W4:Y:S01]  /*6c80*/  LDC.64 R38, c[0x0][0x740] ;  /* 0x0001d000ff267b82 */ /* 0x000f220000000a00 */
[-C--:B--2---:R-:W-:Y:S01]  /*6c90*/  SHF.R.U64 R28, R24, R6.reuse, R25 ;  /* 0x00000006181c7219 */ /* 0x084fe20000001219 */
[----:B-1----:R-:W-:Y:S01]  /*6ca0*/  IMAD.MOV R33, RZ, RZ, -R33 ;  /* 0x000000ffff217224 */ /* 0x002fe200078e0a21 */
[----:B0-----:R-:W-:Y:S01]  /*6cb0*/  SHF.R.U32.HI R4, RZ, R6, R25 ;  /* 0x00000006ff047219 */ /* 0x001fe20000011619 */
[----:B------:R-:W-:Y:S01]  /*6cc0*/  ULDC UR8, c[0x0][0x154] ;  /* 0x0000550000087ab9 */ /* 0x000fe20000000800 */
[----:B------:R-:W-:Y:S01]  /*6cd0*/  IADD3 R21, P0, RZ, -R28, RZ ;  /* 0x8000001cff157210 */ /* 0x000fe20007f1e0ff */
[----:B------:R-:W-:Y:S02]  /*6ce0*/  IMAD R33, R35, R33, R32 ;  /* 0x0000002123217224 */ /* 0x000fe400078e0220 */
[----:B------:R-:W0:Y:S01]  /*6cf0*/  LDC R22, c[0x0][0x718] ;  /* 0x0001c600ff167b82 */ /* 0x000e220000000800 */
[----:B------:R-:W-:Y:S02]  /*6d00*/  IMAD.MOV.U32 R23, RZ, RZ, -0x1 ;  /* 0xffffffffff177424 */ /* 0x000fe400078e00ff */
[----:B------:R-:W-:-:S02]  /*6d10*/  IMAD.X R5, RZ, RZ, ~R4, P0 ;  /* 0x000000ffff057224 */ /* 0x000fc400000e0e04 */
[----:B------:R-:W-:Y:S02]  /*6d20*/  IMAD.MOV.U32 R25, RZ, RZ, 0x1 ;  /* 0x00000001ff197424 */ /* 0x000fe400078e00ff */
[-C--:B------:R-:W-:Y:S01]  /*6d30*/  IMAD R6, R5, R30.reuse, RZ ;  /* 0x0000001e05067224 */ /* 0x080fe200078e02ff */
[----:B------:R-:W1:Y:S01]  /*6d40*/  LDC R24, c[0x0][0x708] ;  /* 0x0001c200ff187b82 */ /* 0x000e620000000800 */
[----:B------:R-:W-:-:S04]  /*6d50*/  IMAD.WIDE.U32 R4, R21, R30, R2 ;  /* 0x0000001e15047225 */ /* 0x000fc800078e0002 */
[----:B------:R-:W-:Y:S01]  /*6d60*/  IMAD R21, R21, R31, R6 ;  /* 0x0000001f15157224 */ /* 0x000fe200078e0206 */
[----:B------:R-:W-:Y:S02]  /*6d70*/  I2FP.F32.U32 R6, R34 ;  /* 0x0000002200067245 */ /* 0x000fe40000201000 */
[----:B------:R-:W2:Y:S01]  /*6d80*/  LDC R36, c[0x0][0x758] ;  /* 0x0001d600ff247b82 */ /* 0x000ea20000000800 */
[----:B------:R-:W-:Y:S01]  /*6d90*/  IMAD.IADD R5, R5, 0x1, R21 ;  /* 0x0000000105057824 */ /* 0x000fe200078e0215 */
[----:B----4-:R-:W-:Y:S01]  /*6da0*/  ISETP.NE.U32.AND P0, PT, R38, RZ, PT ;  /* 0x000000ff2600720c */ /* 0x010fe20003f05070 */
[----:B------:R-:W-:-:S03]  /*6db0*/  FMUL R21, R6, UR8 ;  /* 0x0000000806157c20 */ /* 0x000fc60008400000 */
[----:B------:R-:W-:Y:S01]  /*6dc0*/  ISETP.NE.AND.EX P0, PT, R39, RZ, PT, P0 ;  /* 0x000000ff2700720c */ /* 0x000fe20003f05300 */
[----:B------:R4:W2:Y:S01]  /*6dd0*/  F2I.U32.TRUNC.NTZ R29, R21 ;  /* 0x00000015001d7305 */ /* 0x0008a2000020f000 */
[----:B------:R-:W3:Y:S01]  /*6de0*/  LDC R31, c[0x0][0x148] ;  /* 0x00005200ff1f7b82 */ /* 0x000ee20000000800 */
[-CC-:B0-----:R-:W-:Y:S02]  /*6df0*/  SHF.R.U64 R26, R4, R22.reuse, R5.reuse ;  /* 0x00000016041a7219 */ /* 0x181fe40000001205 */
[----:B------:R-:W-:-:S05]  /*6e00*/  SHF.R.U32.HI R5, RZ, R22, R5 ;  /* 0x00000016ff057219 */ /* 0x000fca0000011605 */
[----:B------:R-:W0:Y:S01]  /*6e10*/  LDC R32, c[0x0][0x700] ;  /* 0x0001c000ff207b82 */ /* 0x000e220000000800 */
[-CC-:B-1----:R-:W-:Y:S02]  /*6e20*/  SHF.R.U64 R6, R26, R24.reuse, R5.reuse ;  /* 0x000000181a067219 */ /* 0x182fe40000001205 */
[----:B------:R-:W-:-:S05]  /*6e30*/  SHF.R.U32.HI R5, RZ, R24, R5 ;  /* 0x00000018ff057219 */ /* 0x000fca0000011605 */
[----:B------:R-:W1:Y:S01]  /*6e40*/  LDC R37, c[0x0][0x748] ;  /* 0x0001d200ff257b82 */ /* 0x000e620000000800 */
[-CC-:B--2---:R-:W-:Y:S02]  /*6e50*/  SHF.R.U64 R30, R6, R36.reuse, R5.reuse ;  /* 0x00000024061e7219 */ /* 0x184fe40000001205 */
[-C--:B------:R-:W-:Y:S02]  /*6e60*/  SHF.L.U32 R23, R23, R36.reuse, RZ ;  /* 0x0000002417177219 */ /* 0x080fe400000006ff */
[-C--:B------:R-:W-:Y:S01]  /*6e70*/  SHF.R.U32.HI R5, RZ, R36.reuse, R5 ;  /* 0x00000024ff057219 */ /* 0x080fe20000011605 */
[----:B------:R-:W-:Y:S01]  /*6e80*/  IMAD.MOV.U32 R4, RZ, RZ, R30 ;  /* 0x000000ffff047224 */ /* 0x000fe200078e001e */
[----:B------:R-:W-:Y:S01]  /*6e90*/  SHF.L.U32 R36, R25, R36, RZ ;  /* 0x0000002419247219 */ /* 0x000fe200000006ff */
[----:B------:R-:W2:Y:S01]  /*6ea0*/  LDC R40, c[0x0][0x738] ;  /* 0x0001ce00ff287b82 */ /* 0x000ea20000000800 */
[----:B------:R-:W-:-:S07]  /*6eb0*/  LOP3.LUT R35, RZ, R23, RZ, 0x33, !PT ;  /* 0x00000017ff237212 */ /* 0x000fce00078e33ff */
[----:B------:R-:W0:Y:S01]  /*6ec0*/  LDC R41, c[0x0][0x710] ;  /* 0x0001c400ff297b82 */ /* 0x000e220000000800 */
[----:B----4-:R-:W-:Y:S05]  /*6ed0*/  @!P0 BRA `(.L_x_157) ;  /* 0x0000000000288947 */ /* 0x010fea0003800000 */
[----:B------:R-:W4:Y:S02]  /*6ee0*/  LDC R21, c[0x0][0x74c] ;  /* 0x0001d300ff157b82 */ /* 0x000f240000000800 */
[----:B----4-:R-:W-:-:S05]  /*6ef0*/  IADD3 R21, P0, R30, R21, RZ ;  /* 0x000000151e157210 */ /* 0x010fca0007f1e0ff */
        /* <DEDUP_REMOVED lines=8> */
.L_x_157:
[----:B-1----:R-:W-:Y:S01]  /*6f80*/  SHF.R.U64 R4, R4, R37, R5 ;  /* 0x0000002504047219 */ /* 0x002fe20000001205 */
[----:B0-----:R-:W-:Y:S01]  /*6f90*/  VIADD R23, R32, 0xffffffff ;  /* 0xffffffff20177836 */ /* 0x001fe20000000000 */
[----:B------:R-:W-:Y:S01]  /*6fa0*/  LOP3.LUT R21, R6, R35, RZ, 0xc0, !PT ;  /* 0x0000002306157212 */ /* 0x000fe200078ec0ff */
[----:B------:R-:W-:Y:S02]  /*6fb0*/  IMAD.MOV R29, RZ, RZ, -R29 ;  /* 0x000000ffff1d7224 */ /* 0x000fe400078e0a1d */
[----:B------:R-:W-:Y:S01]  /*6fc0*/  IMAD.MOV R5, RZ, RZ, -R4 ;  /* 0x000000ffff057224 */ /* 0x000fe200078e0a04 */
[----:B------:R-:W-:Y:S01]  /*6fd0*/  LOP3.LUT R23, R26, R23, RZ, 0xc0, !PT ;  /* 0x000000171a177212 */ /* 0x000fe200078ec0ff */
[----:B------:R-:W-:Y:S02]  /*6fe0*/  IMAD R6, R36, R4, R21 ;  /* 0x0000000424067224 */ /* 0x000fe400078e0215 */
[----:B---3--:R-:W-:Y:S02]  /*6ff0*/  @P3 IMAD R33, R31, R29, R34 ;  /* 0x0000001d1f213224 */ /* 0x008fe400078e0222 */
[----:B--2---:R-:W-:-:S02]  /*7000*/  IMAD R4, R5, R40, R30 ;  /* 0x0000002805047224 */ /* 0x004fc400078e021e */
[----:B------:R-:W-:Y:S02]  /*7010*/  IMAD R6, R6, R41, R33 ;  /* 0x0000002906067224 */ /* 0x000fe400078e0221 */
[----:B------:R-:W-:Y:S02]  /*7020*/  IMAD R23, R4, R32, R23 ;  /* 0x0000002004177224 */ /* 0x000fe400078e0217 */
[----:B------:R-:W-:Y:S02]  /*7030*/  IMAD.MOV.U32 R21, RZ, RZ, 0x1 ;  /* 0x00000001ff157424 */ /* 0x000fe400078e00ff */
[----:B------:R-:W-:Y:S01]  /*7040*/  IMAD.MOV.U32 R4, RZ, RZ, R28 ;  /* 0x000000ffff047224 */ /* 0x000fe200078e001c */
[----:B------:R-:W-:Y:S02]  /*7050*/  SEL R5, R23, R6, !P3 ;  /* 0x0000000617057207 */ /* 0x000fe40005800000 */
[----:B------:R-:W-:-:S07]  /*7060*/  SEL R6, R6, R23, !P3 ;  /* 0x0000001706067207 */ /* 0x000fce0005800000 */
.L_x_155:
[----:B------:R-:W-:Y:S02]  /*7070*/  LOP3.LUT P0, RZ, R21, 0xff, RZ, 0xc0, !PT ;  /* 0x000000ff15ff7812 */ /* 0x000fe4000780c0ff */
[----:B------:R-:W-:-:S11]  /*7080*/  LOP3.LUT R100, R100, 0x1, RZ, 0x3c, !PT ;  /* 0x0000000164647812 */ /* 0x000fd600078e3cff */
[----:B------:R-:W-:Y:S05]  /*7090*/  @P0 BRA `(.L_x_158) ;  /* 0xffffffa400e40947 */ /* 0x000fea000383ffff */
[----:B------:R-:W-:Y:S05]  /*70a0*/  EXIT ;  /* 0x000000000000794d */ /* 0x000fea0003800000 */
.L_x_18:
[----:B------:R-:W-:-:S08]  /*70b0*/  ISETP.NE.AND P0, PT, R19, RZ, PT ;  /* 0x000000ff1300720c */ /* 0x000fd00003f05270 */
[----:B--23-5:R-:W0:-:S00]  /*70c0*/  USETMAXREG.DEALLOC.CTAPOOL 0x28 ;  /* 0x00000028000079c8 */ /* 0x02ce0000080e0500 */
[----:B------:R-:W-:Y:S05]  /*70d0*/  @P0 EXIT ;  /* 0x000000000000094d */ /* 0x000fea0003800000 */
[----:B0-----:R-:W-:Y:S01]  /*70e0*/  LOP3.LUT P0, RZ, R20, 0xff, RZ, 0xc0, !PT ;  /* 0x000000ff14ff7812 */ /* 0x001fe2000780c0ff */
[----:B------:R-:W-:Y:S02]  /*70f0*/  IMAD.MOV.U32 R12, RZ, RZ, 0x1 ;  /* 0x00000001ff0c7424 */ /* 0x000fe400078e00ff */
[----:B------:R-:W-:-:S10]  /*7100*/  IMAD.MOV.U32 R13, RZ, RZ, RZ ;  /* 0x000000ffff0d7224 */ /* 0x000fd400078e00ff */
[----:B------:R-:W-:Y:S05]  /*7110*/  @!P0 BRA `(.L_x_159) ;  /* 0x0000000c00608947 */ /* 0x000fea0003800000 */
[----:B------:R-:W0:Y:S01]  /*7120*/  S2R R17, SR_CgaCtaId ;  /* 0x0000000000117919 */ /* 0x000e220000008800 */
[----:B------:R-:W-:Y:S01]  /*7130*/  LOP3.LUT P0, RZ, R10, 0x1f, RZ, 0xc0, !PT ;  /* 0x0000001f0aff7812 */ /* 0x000fe2000780c0ff */
[----:B------:R-:W-:Y:S01]  /*7140*/  ULDC UR5, c[0x0][0x758] ;  /* 0x0001d60000057ab9 */ /* 0x000fe20000000800 */
[----:B------:R-:W-:Y:S01]  /*7150*/  UMOV UR7, 0xffffffff ;  /* 0xffffffff00077882 */ /* 0x000fe20000000000 */
[----:B------:R-:W-:Y:S01]  /*7160*/  BSSY B0, `(.L_x_159) ;  /* 0x00000d3000007945 */ /* 0x000fe20003800000 */
[----:B------:R-:W-:Y:S01]  /*7170*/  USHF.L.U32 UR7, UR7, UR5, URZ ;  /* 0x0000000507077299 */ /* 0x000fe2000800063f */
[C---:B------:R-:W-:Y:S01]  /*7180*/  ISETP.NE.AND P2, PT, R11.reuse, RZ, PT ;  /* 0x000000ff0b00720c */ /* 0x040fe20003f45270 */
[----:B------:R-:W-:Y:S01]  /*7190*/  IMAD.MOV.U32 R15, RZ, RZ, 0x1 ;  /* 0x00000001ff0f7424 */ /* 0x000fe200078e00ff */
[----:B------:R-:W-:Y:S01]  /*71a0*/  ISETP.NE.OR P0, PT, R11, RZ, !P0 ;  /* 0x000000ff0b00720c */ /* 0x000fe20004705670 */
[----:B------:R-:W-:Y:S01]  /*71b0*/  IMAD.MOV.U32 R12, RZ, RZ, 0x1 ;  /* 0x00000001ff0c7424 */ /* 0x000fe200078e00ff */
[----:B------:R-:W-:Y:S01]  /*71c0*/  LOP3.LUT R14, R7, 0x2, RZ, 0xfc, !PT ;  /* 0x00000002070e7812 */ /* 0x000fe200078efcff */
[----:B------:R-:W-:Y:S01]  /*71d0*/  IMAD.MOV.U32 R13, RZ, RZ, RZ ;  /* 0x000000ffff0d7224 */ /* 0x000fe200078e00ff */
[----:B------:R-:W-:Y:S01]  /*71e0*/  ULDC UR4, c[0x0][0x700] ;  /* 0x0001c00000047ab9 */ /* 0x000fe20000000800 */
[----:B------:R-:W-:Y:S01]  /*71f0*/  UMOV UR8, 0x1 ;  /* 0x0000000100087882 */ /* 0x000fe20000000000 */
[----:B------:R-:W-:-:S02]  /*7200*/  UIADD3 UR29, UR6, 0x1, URZ ;  /* 0x00000001061d7890 */ /* 0x000fc4000fffe03f */
[----:B------:R-:W-:Y:S02]  /*7210*/  UIADD3 UR4, UR4, -0x1, URZ ;  /* 0xffffffff04047890 */ /* 0x000fe4000fffe03f */
[----:B------:R-:W-:Y:S02]  /*7220*/  USHF.L.U32 UR5, UR8, UR5, URZ ;  /* 0x0000000508057299 */ /* 0x000fe4000800063f */
[----:B------:R-:W-:Y:S01]  /*7230*/  ULOP3.LUT UR7, URZ, UR7, URZ, 0x33, !UPT ;  /* 0x000000073f077292 */ /* 0x000fe2000f8e333f */
[----:B------:R-:W-:Y:S01]  /*7240*/  ULDC.64 UR32, c[0x0][0x198] ;  /* 0x0000660000207ab9 */ /* 0x000fe20000000a00 */
[C---:B0-----:R-:W-:Y:S02]  /*7250*/  IMAD.SHL.U32 R16, R17.reuse, 0x40, RZ ;  /* 0x0000004011107824 */ /* 0x041fe400078e00ff */
[----:B------:R-:W-:-:S03]  /*7260*/  IMAD.SHL.U32 R17, R17, 0x1000, RZ ;  /* 0x0000100011117824 */ /* 0x000fc600078e00ff */
[----:B------:R-:W-:Y:S02]  /*7270*/  LOP3.LUT R16, R16, 0x40, RZ, 0xc0, !PT ;  /* 0x0000004010107812 */ /* 0x000fe400078ec0ff */
[----:B------:R-:W-:-:S07]  /*7280*/  LOP3.LUT R17, R17, 0x1000, RZ, 0xc0, !PT ;  /* 0x0000100011117812 */ /* 0x000fce00078ec0ff */
.L_x_171:
[----:B------:R-:W-:-:S03]  /*7290*/  UMOV UR8, 0xffffffff ;  /* 0xffffffff00087882 */ /* 0x000fc60000000000 */
[----:B------:R-:W-:Y:S05]  /*72a0*/  BRA.DIV UR8, `(.L_x_160) ;  /* 0x0000001608007947 */ /* 0x000fea000b800000 */
[----:B------:R-:W-:-:S13]  /*72b0*/  ELECT P1, URZ, PT ;  /* 0x00000000003f782f */ /* 0x000fda0003820000 */
.L_x_191:
[----:B------:R-:W0:Y:S01]  /*72c0*/  LDC R10, c[0x0][0x604] ;  /* 0x00018100ff0a7b82 */ /* 0x000e220000000800 */
[----:B------:R-:W-:Y:S01]  /*72d0*/  BSSY B1, `(.L_x_161) ;  /* 0x0000047000017945 */ /* 0x000fe20003800000 */
[----:B0-----:R-:W-:-:S13]  /*72e0*/  ISETP.LT.OR P1, PT, R10, 0x1, !P1 ;  /* 0x000000010a00780c */ /* 0x001fda0004f21670 */
[----:B------:R-:W-:Y:S05]  /*72f0*/  @P1 BRA `(.L_x_162) ;  /* 0x0000000400101947 */ /* 0x000fea0003800000 */
[----:B------:R-:W-:Y:S01]  /*7300*/  IMAD R19, R5, 0x80, R16 ;  /* 0x0000008005137824 */ /* 0x000fe200078e0210 */
[----:B------:R-:W-:Y:S01]  /*7310*/  CS2R R22, SRZ ;  /* 0x0000000000167805 */ /* 0x000fe2000001ff00 */
[----:B------:R-:W-:Y:S02]  /*7320*/  IMAD.SHL.U32 R26, R6, 0x40, RZ ;  /* 0x00000040061a7824 */ /* 0x000fe400078e00ff */
[----:B------:R-:W-:Y:S02]  /*7330*/  IMAD.U32 R24, RZ, RZ, UR29 ;  /* 0x0000001dff187e24 */ /* 0x000fe4000f8e00ff */
[----:B------:R-:W-:Y:S02]  /*7340*/  IMAD.MOV.U32 R5, RZ, RZ, R12 ;  /* 0x000000ffff057224 */ /* 0x000fe400078e000c */
[----:B------:R-:W-:Y:S02]  /*7350*/  IMAD.MOV.U32 R10, RZ, RZ, R13 ;  /* 0x000000ffff0a7224 */ /* 0x000fe400078e000d */
[----:B------:R-:W-:-:S07]  /*7360*/  IMAD.MOV.U32 R25, RZ, RZ, RZ ;  /* 0x000000ffff197224 */ /* 0x000fce00078e00ff */
.L_x_166:
[----:B------:R-:W0:Y:S01]  /*7370*/  S2R R18, SR_CgaCtaId ;  /* 0x0000000000127919 */ /* 0x000e220000008800 */
[----:B------:R-:W-:-:S04]  /*7380*/  MOV R11, 0x400 ;  /* 0x00000400000b7802 */ /* 0x000fc80000000f00 */
[----:B0-----:R-:W-:Y:S02]  /*7390*/  LEA R21, R18, R11, 0x18 ;  /* 0x0000000b12157211 */ /* 0x001fe400078ec0ff */
[----:B------:R-:W-:Y:S01]  /*73a0*/  SHF.L.U32 R11, R5, 0x1f, RZ ;  /* 0x0000001f050b7819 */ /* 0x000fe200000006ff */
[----:B------:R-:W0:Y:S02]  /*73b0*/  @!P2 LDC R18, c[0x0][0x640] ;  /* 0x00019000ff12ab82 */ /* 0x000e240000000800 */
[----:B------:R-:W-:-:S04]  /*73c0*/  IMAD R20, R10, 0x8, R21 ;  /* 0x000000080a147824 */ /* 0x000fc800078e0215 */
[----:B------:R-:W1:Y:S02]  /*73d0*/  SYNCS.PHASECHK.TRANS64.TRYWAIT P1, [R20+URZ+0x58], R11 ;  /* 0x0000580b140075a7 */ /* 0x000e64000802017f */
[----:B-1----:R-:W-:Y:S05]  /*73e0*/  @!P1 BRA `(.L_x_163) ;  /* 0x0000001000d09947 */ /* 0x002fea0003800000 */
.L_x_192:
[----:B-1----:R-:W-:Y:S01]  /*73f0*/  PRMT R11, R14, 0x9910, RZ ;  /* 0x000099100e0b7816 */ /* 0x002fe200000000ff */
[----:B0-----:R0:W-:Y:S03]  /*7400*/  @!P2 SYNCS.ARRIVE.TRANS64 RZ, [R20+URZ], R18 ;  /* 0x0000001214ffa9a7 */ /* 0x0011e6000800003f */
[----:B------:R-:W-:-:S13]  /*7410*/  ISETP.NE.AND P1, PT, R11, 0x2, PT ;  /* 0x000000020b00780c */ /* 0x000fda0003f25270 */
[----:B0-----:R-:W-:Y:S05]  /*7420*/  @P1 BRA `(.L_x_164) ;  /* 0x0000000000041947 */ /* 0x001fea0003800000 */
[----:B------:R-:W-:Y:S01]  /*7430*/  BPT.TRAP 0x1 ;  /* 0x000000040000795c */ /* 0x000fe20000300000 */
.L_x_164:
[----:B------:R-:W-:Y:S05]  /*7440*/  @P0 BRA `(.L_x_165) ;  /* 0x0000000000040947 */ /* 0x000fea0003800000 */
[----:B------:R-:W-:Y:S01]  /*7450*/  BPT.TRAP 0x1 ;  /* 0x000000040000795c */ /* 0x000fe20000300000 */
.L_x_165:
[----:B------:R-:W-:Y:S01]  /*7460*/  IMAD R11, R10, 0x2000, R17 ;  /* 0x000020000a0b7824 */ /* 0x000fe200078e0211 */
[----:B------:R-:W-:Y:S01]  /*7470*/  R2UR UR25, R20 ;  /* 0x00000000141972ca */ /* 0x000fe200000e0000 */
[--C-:B------:R-:W-:Y:S01]  /*7480*/  IMAD R18, R10, 0x1000, R21.reuse ;  /* 0x000010000a127824 */ /* 0x100fe200078e0215 */
[----:B------:R-:W-:Y:S01]  /*7490*/  R2UR UR28, R4 ;  /* 0x00000000041c72ca */ /* 0x000fe200000e0000 */
[--C-:B------:R-:W-:Y:S01]  /*74a0*/  IMAD R11, R11, 0x2, R21.reuse ;  /* 0x000000020b0b7824 */ /* 0x100fe200078e0215 */
[----:B------:R-:W-:Y:S01]  /*74b0*/  UIADD3 UR14, UP0, UR32, 0xf0, URZ ;  /* 0x000000f0200e7890 */ /* 0x000fe2000ff1e03f */
[----:B------:R-:W-:Y:S01]  /*74c0*/  IMAD R21, R10, 0x200, R21 ;  /* 0x000002000a157824 */ /* 0x000fe200078e0215 */
[----:B------:R-:W-:Y:S01]  /*74d0*/  R2UR UR24, R18 ;  /* 0x00000000121872ca */ /* 0x000fe200000e0000 */
[----:B------:R-:W-:Y:S01]  /*74e0*/  VIADD R24, R24, 0xffffffff ;  /* 0xffffffff18187836 */ /* 0x000fe20000000000 */
[----:B------:R-:W-:Y:S01]  /*74f0*/  R2UR UR16, R11 ;  /* 0x000000000b1072ca */ /* 0x000fe200000e0000 */
[----:B------:R-:W-:Y:S01]  /*7500*/  UIADD3 UR22, UP1, UR32, 0x1f0, URZ ;  /* 0x000001f020167890 */ /* 0x000fe2000ff3e03f */
[----:B------:R-:W-:Y:S01]  /*7510*/  R2UR UR8, R21 ;  /* 0x00000000150872ca */ /* 0x000fe200000e0000 */
[----:B------:R-:W-:Y:S01]  /*7520*/  UIADD3 UR34, UP2, UR32, 0x2f0, URZ ;  /* 0x000002f020227890 */ /* 0x000fe2000ff5e03f */
[----:B------:R-:W-:Y:S01]  /*7530*/  R2UR UR26, R23 ;  /* 0x00000000171a72ca */ /* 0x000fe200000e0000 */
[----:B------:R-:W-:Y:S01]  /*7540*/  UIADD3.X UR15, URZ, UR33, URZ, UP0, !UPT ;  /* 0x000000213f0f7290 */ /* 0x000fe200087fe43f */
[----:B------:R-:W-:Y:S01]  /*7550*/  R2UR UR27, R26 ;  /* 0x000000001a1b72ca */ /* 0x000fe200000e0000 */
[----:B------:R-:W-:Y:S01]  /*7560*/  UIADD3.X UR23, URZ, UR33, URZ, UP1, !UPT ;  /* 0x000000213f177290 */ /* 0x000fe20008ffe43f */
[----:B------:R-:W-:Y:S01]  /*7570*/  R2UR UR11, R6 ;  /* 0x00000000060b72ca */ /* 0x000fe200000e0000 */
[----:B------:R-:W-:Y:S01]  /*7580*/  VIADD R10, R10, 0x1 ;  /* 0x000000010a0a7836 */ /* 0x000fe20000000000 */
[----:B------:R-:W-:Y:S01]  /*7590*/  R2UR UR12, R25 ;  /* 0x00000000190c72ca */ /* 0x000fe200000e0000 */
[----:B------:R-:W-:Y:S01]  /*75a0*/  UIADD3 UR24, UR24, 0x180, URZ ;  /* 0x0000018018187890 */ /* 0x000fe2000fffe03f */
[----:B------:R-:W-:Y:S01]  /*75b0*/  R2UR UR18, R22 ;  /* 0x00000000161272ca */ /* 0x000fe200000e0000 */
[----:B------:R-:W-:Y:S01]  /*75c0*/  UIADD3.X UR35, URZ, UR33, URZ, UP2, !UPT ;  /* 0x000000213f237290 */ /* 0x000fe200097fe43f */
[----:B------:R-:W-:Y:S01]  /*75d0*/  R2UR UR19, R19 ;  /* 0x00000000131372ca */ /* 0x000fe200000e0000 */
[----:B------:R-:W-:Y:S01]  /*75e0*/  UIADD3 UR8, UR8, 0x37180, URZ ;  /* 0x0003718008087890 */ /* 0x000fe2000fffe03f */
[----:B------:R-:W-:Y:S01]  /*75f0*/  ISETP.GT.AND P4, PT, R24, 0x1, PT ;  /* 0x000000011800780c */ /* 0x000fe20003f84270 */
[----:B------:R-:W-:Y:S01]  /*7600*/  UIADD3 UR16, UR16, 0xb180, URZ ;  /* 0x0000b18010107890 */ /* 0x000fe2000fffe03f */
[C---:B------:R-:W-:Y:S01]  /*7610*/  ISETP.NE.AND P1, PT, R10.reuse, 0xb, PT ;  /* 0x0000000b0a00780c */ /* 0x040fe20003f25270 */
[----:B------:R-:W-:Y:S01]  /*7620*/  UMOV UR30, 0x0 ;  /* 0x00000000001e7882 */ /* 0x000fe20000000000 */
[----:B------:R-:W-:Y:S01]  /*7630*/  UMOV UR31, 0x10000000 ;  /* 0x10000000001f7882 */ /* 0x000fe20000000000 */
[----:B------:R-:W-:Y:S01]  /*7640*/  UMOV UR10, URZ ;  /* 0x0000003f000a7c82 */ /* 0x000fe20008000000 */
[----:B------:R-:W-:Y:S01]  /*7650*/  UMOV UR9, UR25 ;  /* 0x0000001900097c82 */ /* 0x000fe20008000000 */
[----:B------:R-:W-:Y:S01]  /*7660*/  UMOV UR13, UR28 ;  /* 0x0000001c000d7c82 */ /* 0x000fe20008000000 */
[----:B------:R0:W-:Y:S01]  /*7670*/  UTMALDG.3D [UR24], [UR14], desc[UR30] ;  /* 0x00001e180e0075b4 */ /* 0x0001e20008011000 */
[----:B------:R-:W-:Y:S01]  /*7680*/  UMOV UR21, 0x30000 ;  /* 0x0003000000157882 */ /* 0x000fe20000000000 */
[----:B------:R-:W-:Y:S01]  /*7690*/  UMOV UR17, UR25 ;  /* 0x0000001900117c82 */ /* 0x000fe20008000000 */
[----:B------:R-:W-:Y:S01]  /*76a0*/  UMOV UR20, UR28 ;  /* 0x0000001c00147c82 */ /* 0x000fe20008000000 */
[----:B------:R-:W-:Y:S01]  /*76b0*/  SEL R18, RZ, 0x1, P1 ;  /* 0x00000001ff127807 */ /* 0x000fe20000800000 */
[----:B------:R-:W-:Y:S01]  /*76c0*/  VIADD R25, R25, 0x1 ;  /* 0x0000000119197836 */ /* 0x000fe20000000000 */
[----:B------:R-:W-:Y:S01]  /*76d0*/  SEL R10, R10, RZ, P1 ;  /* 0x000000ff0a0a7207 */ /* 0x000fe20000800000 */
[----:B------:R-:W-:Y:S01]  /*76e0*/  VIADD R23, R23, 0x20 ;  /* 0x0000002017177836 */ /* 0x000fe20000000000 */
[----:B------:R0:W-:Y:S01]  /*76f0*/  UTMALDG.4D [UR8], [UR22], desc[UR30] ;  /* 0x00001e08160075b4 */ /* 0x0001e20008019000 */
[----:B------:R-:W-:Y:S01]  /*7700*/  LOP3.LUT R5, R5, R18, RZ, 0x3c, !PT ;  /* 0x0000001205057212 */ /* 0x000fe200078e3cff */
[----:B------:R-:W-:Y:S01]  /*7710*/  VIADD R22, R22, 0x40 ;  /* 0x0000004016167836 */ /* 0x000fe20000000000 */
[----:B------:R0:W-:Y:S02]  /*7720*/  UTMALDG.3D.MULTICAST [UR16], [UR34], UR21, desc[UR30] ;  /* 0x00001e10220073b4 */ /* 0x0001e40008011815 */
[----:B0-----:R-:W-:Y:S05]  /*7730*/  @P4 BRA `(.L_x_166) ;  /* 0xfffffffc000c4947 */ /* 0x001fea000383ffff */
.L_x_162:
[----:B------:R-:W-:Y:S05]  /*7740*/  BSYNC B1 ;  /* 0x0000000000017941 */ /* 0x000fea0003800000 */
.L_x_161:
[----:B------:R-:W-:Y:S01]  /*7750*/  LOP3.LUT P5, RZ, R15, 0xff, RZ, 0xc0, !PT ;  /* 0x000000ff0fff7812 */ /* 0x000fe200078ac0ff */
[----:B------:R-:W-:Y:S01]  /*7760*/  VIADD R6, R13, UR6 ;  /* 0x000000060d067c36 */ /* 0x000fe20008000000 */
[----:B------:R-:W-:Y:S01]  /*7770*/  ULDC.64 UR8, c[0x0][0x750] ;  /* 0x0001d40000087ab9 */ /* 0x000fe20000000a00 */
[----:B------:R-:W-:Y:S01]  /*7780*/  IMAD.U32 R11, RZ, RZ, UR6 ;  /* 0x00000006ff0b7e24 */ /* 0x000fe2000f8e00ff */
[----:B------:R-:W-:Y:S01]  /*7790*/  UISETP.GE.U32.AND UP0, UPT, UR6, 0xb, UPT ;  /* 0x0000000b0600788c */ /* 0x000fe2000bf06070 */
[----:B------:R-:W-:Y:S01]  /*77a0*/  BSSY B1, `(.L_x_167) ;  /* 0x000006c000017945 */ /* 0x000fe20003800000 */
[----:B------:R-:W-:Y:S02]  /*77b0*/  ISETP.GT.U32.AND P1, PT, R6, 0xa, PT ;  /* 0x0000000a0600780c */ /* 0x000fe40003f24070 */
[----:B------:R-:W-:Y:S02]  /*77c0*/  PRMT R15, RZ, 0x7610, R15 ;  /* 0x00007610ff0f7816 */ /* 0x000fe4000000000f */
[----:B------:R-:W-:-:S02]  /*77d0*/  ISETP.LT.U32.AND P1, PT, R11, 0xb, P1 ;  /* 0x0000000b0b00780c */ /* 0x000fc40000f21070 */
[----:B------:R-:W-:Y:S01]  /*77e0*/  PLOP3.LUT P4, PT, PT, PT, UP0, 0x80, 0x0 ;  /* 0x000000000000781c */ /* 0x000fe20003f8f008 */
[----:B------:R-:W0:Y:S01]  /*77f0*/  @P5 S2R R5, SR_CgaCtaId ;  /* 0x0000000000055919 */ /* 0x000e220000008800 */
[----:B------:R-:W-:-:S04]  /*7800*/  @P5 MOV R4, 0x400 ;  /* 0x0000040000045802 */ /* 0x000fc80000000f00 */
[----:B0-----:R-:W-:Y:S01]  /*7810*/  @P5 LEA R10, R5, R4, 0x18 ;  /* 0x00000004050a5211 */ /* 0x001fe200078ec0ff */
[----:B------:R-:W-:-:S03]  /*7820*/  IMAD.WIDE.U32 R4, R6, -0x45d1745d, RZ ;  /* 0xba2e8ba306047825 */ /* 0x000fc600078e00ff */
[----:B------:R0:W-:Y:S01]  /*7830*/  @P5 SYNCS.ARRIVE.TRANS64.A1T0 RZ, [R10+URZ+0xe8], RZ ;  /* 0x0000e8ff0aff59a7 */ /* 0x0001e2000810003f */
[----:B------:R-:W-:Y:S01]  /*7840*/  IADD3 R2, P5, R2, R8, RZ ;  /* 0x0000000802027210 */ /* 0x000fe20007fbe0ff */
[----:B------:R-:W-:Y:S01]  /*7850*/  IMAD.MOV.U32 R4, RZ, RZ, -0x1 ;  /* 0xffffffffff047424 */ /* 0x000fe200078e00ff */
[----:B------:R-:W-:Y:S02]  /*7860*/  SHF.R.U32.HI R11, RZ, 0x3, R5 ;  /* 0x00000003ff0b7819 */ /* 0x000fe40000011605 */
[----:B------:R-:W-:Y:S01]  /*7870*/  SEL R5, RZ, 0x1, !P1 ;  /* 0x00000001ff057807 */ /* 0x000fe20004800000 */
[----:B------:R-:W-:Y:S01]  /*7880*/  IMAD.X R3, R3, 0x1, R0, P5 ;  /* 0x0000000103037824 */ /* 0x000fe200028e0600 */
[----:B------:R-:W-:Y:S01]  /*7890*/  ISETP.GE.U32.AND P1, PT, R2, UR8, PT ;  /* 0x0000000802007c0c */ /* 0x000fe2000bf26070 */
[----:B------:R-:W-:Y:S01]  /*78a0*/  IMAD R13, R11, -0xb, R6 ;  /* 0xfffffff50b0d7824 */ /* 0x000fe200078e0206 */
[----:B------:R-:W-:Y:S01]  /*78b0*/  LOP3.LUT R12, R12, R5, RZ, 0x3c, !PT ;  /* 0x000000050c0c7212 */ /* 0x000fe200078e3cff */
[----:B------:R-:W-:Y:S01]  /*78c0*/  IMAD.MOV.U32 R6, RZ, RZ, -0x1 ;  /* 0xffffffffff067424 */ /* 0x000fe200078e00ff */
[----:B------:R-:W-:Y:S01]  /*78d0*/  ISETP.GE.U32.AND.EX P1, PT, R3, UR9, PT, P1 ;  /* 0x0000000903007c0c */ /* 0x000fe2000bf26110 */
[----:B------:R-:W-:Y:S01]  /*78e0*/  IMAD.MOV.U32 R5, RZ, RZ, -0x1 ;  /* 0xffffffffff057424 */ /* 0x000fe200078e00ff */
[----:B------:R-:W-:-:S02]  /*78f0*/  @P4 LOP3.LUT R12, R12, 0x1, R11, 0x78, !PT ;  /* 0x000000010c0c4812 */ /* 0x000fc400078e780b */
[----:B0-----:R-:W-:-:S09]  /*7900*/  PRMT R10, RZ, 0x7610, R10 ;  /* 0x00007610ff0a7816 */ /* 0x001fd2000000000a */
[----:B------:R-:W-:Y:S05]  /*7910*/  @P1 BRA `(.L_x_168) ;  /* 0x0000000400501947 */ /* 0x000fea0003800000 */
[----:B------:R-:W0:Y:S01]  /*7920*/  S2R R6, SR_CTAID.X ;  /* 0x0000000000067919 */ /* 0x000e220000002500 */
[----:B------:R-:W-:Y:S01]  /*7930*/  ULDC.64 UR8, c[0x0][0x728] ;  /* 0x0001ca0000087ab9 */ /* 0x000fe20000000a00 */
[----:B------:R-:W-:Y:S01]  /*7940*/  ULDC UR11, c[0x0][0x730] ;  /* 0x0001cc00000b7ab9 */ /* 0x000fe20000000800 */
[----:B------:R-:W-:Y:S01]  /*7950*/  ISETP.NE.U32.AND P1, PT, RZ, UR8, PT ;  /* 0x00000008ff007c0c */ /* 0x000fe2000bf25070 */
[----:B------:R-:W1:Y:S01]  /*7960*/  S2R R19, SR_CTAID.Y ;  /* 0x0000000000137919 */ /* 0x000e620000002600 */
[----:B------:R-:W-:Y:S01]  /*7970*/  ULDC UR12, c[0x0][0x150] ;  /* 0x00005400000c7ab9 */ /* 0x000fe20000000800 */
[----:B------:R-:W-:Y:S01]  /*7980*/  IMAD.MOV.U32 R4, RZ, RZ, R2 ;  /* 0x000000ffff047224 */ /* 0x000fe200078e0002 */
[----:B------:R-:W-:Y:S01]  /*7990*/  ISETP.NE.AND.EX P1, PT, RZ, UR9, PT, P1 ;  /* 0x00000009ff007c0c */ /* 0x000fe2000bf25310 */
[----:B------:R-:W-:Y:S01]  /*79a0*/  IMAD.MOV.U32 R5, RZ, RZ, R3 ;  /* 0x000000ffff057224 */ /* 0x000fe200078e0003 */
[----:B0-----:R-:W-:-:S11]  /*79b0*/  I2FP.F32.U32 R20, R6 ;  /* 0x0000000600147245 */ /* 0x001fd60000201000 */
[----:B------:R-:W-:Y:S05]  /*79c0*/  @!P1 BRA `(.L_x_169) ;  /* 0x0000000000289947 */ /* 0x000fea0003800000 */
[----:B------:R-:W-:Y:S02]  /*79d0*/  ULDC UR10, c[0x0][0x734] ;  /* 0x0001cd00000a7ab9 */ /* 0x000fe40000000800 */
[----:B------:R-:W-:-:S05]  /*79e0*/  IADD3 R5, P1, R2, UR10, RZ ;  /* 0x0000000a02057c10 */ /* 0x000fca000ff3e0ff */
[----:B------:R-:W-:-:S04]  /*79f0*/  IMAD.X R21, RZ, RZ, R3, P1 ;  /* 0x000000ffff157224 */ /* 0x000fc800008e0603 */
[----:B------:R-:W-:-:S04]  /*7a00*/  IMAD.WIDE.U32 R10, R21, UR8, RZ ;  /* 0x00000008150a7c25 */ /* 0x000fc8000f8e00ff */
[----:B------:R-:W-:-:S04]  /*7a10*/  IMAD.WIDE.U32 R10, P1, R5, UR9, R10 ;  /* 0x00000009050a7c25 */ /* 0x000fc8000f82000a */
[----:B------:R-:W-:-:S04]  /*7a20*/  IMAD.WIDE.U32 R4, R5, UR8, RZ ;  /* 0x0000000805047c25 */ /* 0x000fc8000f8e00ff */
[----:B------:R-:W-:Y:S01]  /*7a30*/  IMAD.MOV.U32 R4, RZ, RZ, R11 ;  /* 0x000000ffff047224 */ /* 0x000fe200078e000b */
[----:B------:R-:W-:Y:S01]  /*7a40*/  IADD3 RZ, P4, R5, R10, RZ ;  /* 0x0000000a05ff7210 */ /* 0x000fe20007f9e0ff */
[----:B------:R-:W-:-:S04]  /*7a50*/  IMAD.X R5, RZ, RZ, RZ, P1 ;  /* 0x000000ffff057224 */ /* 0x000fc800008e06ff */
[----:B------:R-:W-:-:S08]  /*7a60*/  IMAD.WIDE.U32.X R4, R21, UR9, R4, P4 ;  /* 0x0000000915047c25 */ /* 0x000fd0000a0e0404 */
.L_x_169:
[--C-:B------:R-:W-:Y:S01]  /*7a70*/  SHF.R.U64 R18, R4, UR11, R5.reuse ;  /* 0x0000000b04127c19 */ /* 0x100fe20008001205 */
[----:B------:R-:W-:Y:S01]  /*7a80*/  FMUL R20, R20, UR12 ;  /* 0x0000000c14147c20 */ /* 0x000fe20008400000 */
[----:B------:R-:W0:Y:S01]  /*7a90*/  LDC R21, c[0x0][0x144] ;  /* 0x00005100ff157b82 */ /* 0x000e220000000800 */
[----:B-1----:R-:W-:Y:S01]  /*7aa0*/  I2FP.F32.U32 R10, R19 ;  /* 0x00000013000a7245 */ /* 0x002fe20000201000 */
[----:B------:R-:W-:Y:S01]  /*7ab0*/  ULDC UR10, c[0x0][0x154] ;  /* 0x00005500000a7ab9 */ /* 0x000fe20000000800 */
[----:B------:R-:W-:Y:S01]  /*7ac0*/  SHF.R.U32.HI R4, RZ, UR11, R5 ;  /* 0x0000000bff047c19 */ /* 0x000fe20008011605 */
[----:B------:R-:W-:Y:S01]  /*7ad0*/  ULDC.64 UR8, c[0x0][0x720] ;  /* 0x0001c80000087ab9 */ /* 0x000fe20000000a00 */
[----:B------:R-:W-:Y:S01]  /*7ae0*/  IADD3 R5, P1, RZ, -R18, RZ ;  /* 0x80000012ff057210 */ /* 0x000fe20007f3e0ff */
[----:B------:R-:W1:Y:S01]  /*7af0*/  F2I.U32.TRUNC.NTZ R20, R20 ;  /* 0x0000001400147305 */ /* 0x000e62000020f000 */
[----:B------:R-:W-:Y:S01]  /*7b00*/  FMUL R10, R10, UR10 ;  /* 0x0000000a0a0a7c20 */ /* 0x000fe20008400000 */
[----:B------:R-:W2:Y:S01]  /*7b10*/  LDC R22, c[0x0][0x148] ;  /* 0x00005200ff167b82 */ /* 0x000ea20000000800 */
[----:B------:R-:W-:Y:S01]  /*7b20*/  ULDC.64 UR10, c[0x0][0x740] ;  /* 0x0001d000000a7ab9 */ /* 0x000fe20000000a00 */
[----:B------:R-:W-:Y:S01]  /*7b30*/  IMAD.X R4, RZ, RZ, ~R4, P1 ;  /* 0x000000ffff047224 */ /* 0x000fe200008e0e04 */
[----:B------:R-:W-:-:S03]  /*7b40*/  ISETP.NE.U32.AND P1, PT, RZ, UR10, PT ;  /* 0x0000000aff007c0c */ /* 0x000fc6000bf25070 */
[----:B------:R-:W-:Y:S01]  /*7b50*/  IMAD R4, R4, UR8, RZ ;  /* 0x0000000804047c24 */ /* 0x000fe2000f8e02ff */
[----:B------:R-:W3:Y:S01]  /*7b60*/  F2I.U32.TRUNC.NTZ R10, R10 ;  /* 0x0000000a000a7305 */ /* 0x000ee2000020f000 */
[----:B------:R-:W-:Y:S02]  /*7b70*/  ISETP.NE.AND.EX P1, PT, RZ, UR11, PT, P1 ;  /* 0x0000000bff007c0c */ /* 0x000fe4000bf25310 */
[C---:B------:R-:W-:Y:S02]  /*7b80*/  IMAD R11, R5.reuse, UR9, R4 ;  /* 0x00000009050b7c24 */ /* 0x040fe4000f8e0204 */
[----:B------:R-:W-:Y:S01]  /*7b90*/  IMAD.WIDE.U32 R4, R5, UR8, R2 ;  /* 0x0000000805047c25 */ /* 0x000fe2000f8e0002 */
[----:B------:R-:W-:-:S03]  /*7ba0*/  ULDC UR8, c[0x0][0x718] ;  /* 0x0001c60000087ab9 */ /* 0x000fc60000000800 */
[----:B-1----:R-:W-:Y:S02]  /*7bb0*/  IMAD.MOV R20, RZ, RZ, -R20 ;  /* 0x000000ffff147224 */ /* 0x002fe400078e0a14 */
[----:B------:R-:W-:Y:S02]  /*7bc0*/  IMAD.IADD R5, R5, 0x1, R11 ;  /* 0x0000000105057824 */ /* 0x000fe400078e020b */
[----:B0-----:R-:W-:-:S03]  /*7bd0*/  IMAD R6, R21, R20, R6 ;  /* 0x0000001415067224 */ /* 0x001fc600078e0206 */
[--C-:B------:R-:W-:Y:S01]  /*7be0*/  SHF.R.U64 R20, R4, UR8, R5.reuse ;  /* 0x0000000804147c19 */ /* 0x100fe20008001205 */
[----:B---3--:R-:W-:Y:S01]  /*7bf0*/  IMAD.MOV R4, RZ, RZ, -R10 ;  /* 0x000000ffff047224 */ /* 0x008fe200078e0a0a */
[----:B------:R-:W-:Y:S01]  /*7c00*/  SHF.R.U32.HI R5, RZ, UR8, R5 ;  /* 0x00000008ff057c19 */ /* 0x000fe20008011605 */
[----:B------:R-:W-:Y:S02]  /*7c10*/  ULDC UR8, c[0x0][0x708] ;  /* 0x0001c20000087ab9 */ /* 0x000fe40000000800 */
[----:B--2---:R-:W-:Y:S01]  /*7c20*/  @P3 IMAD R6, R22, R4, R19 ;  /* 0x0000000416063224 */ /* 0x004fe200078e0213 */
[--C-:B------:R-:W-:Y:S02]  /*7c30*/  SHF.R.U64 R22, R20, UR8, R5.reuse ;  /* 0x0000000814167c19 */ /* 0x100fe40008001205 */
[----:B------:R-:W-:Y:S01]  /*7c40*/  SHF.R.U32.HI R5, RZ, UR8, R5 ;  /* 0x00000008ff057c19 */ /* 0x000fe20008011605 */
[----:B------:R-:W-:-:S03]  /*7c50*/  ULDC UR8, c[0x0][0x758] ;  /* 0x0001d60000087ab9 */ /* 0x000fc60000000800 */
[--C-:B------:R-:W-:Y:S02]  /*7c60*/  SHF.R.U64 R19, R22, UR8, R5.reuse ;  /* 0x0000000816137c19 */ /* 0x100fe40008001205 */
[----:B------:R-:W-:-:S03]  /*7c70*/  SHF.R.U32.HI R21, RZ, UR8, R5 ;  /* 0x00000008ff157c19 */ /* 0x000fc60008011605 */
[----:B------:R-:W-:Y:S02]  /*7c80*/  IMAD.MOV.U32 R10, RZ, RZ, R19 ;  /* 0x000000ffff0a7224 */ /* 0x000fe400078e0013 */
[----:B------:R-:W-:Y:S01]  /*7c90*/  IMAD.MOV.U32 R5, RZ, RZ, R21 ;  /* 0x000000ffff057224 */ /* 0x000fe200078e0015 */
[----:B------:R-:W-:Y:S06]  /*7ca0*/  @!P1 BRA `(.L_x_170) ;  /* 0x00000000002c9947 */ /* 0x000fec0003800000 */
        /* <DEDUP_REMOVED lines=9> */
[----:B------:R-:W-:-:S04]  /*7d40*/  IMAD.WIDE.U32.X R4, R21, UR11, R4, P4 ;  /* 0x0000000b15047c25 */ /* 0x000fc8000a0e0404 */
[----:B------:R-:W-:-:S07]  /*7d50*/  IMAD.MOV.U32 R10, RZ, RZ, R4 ;  /* 0x000000ffff0a7224 */ /* 0x000fce00078e0004 */
.L_x_170:
[----:B------:R-:W-:Y:S01]  /*7d60*/  ULDC UR8, c[0x0][0x748] ;  /* 0x0001d20000087ab9 */ /* 0x000fe20000000800 */
[----:B------:R-:W-:Y:S01]  /*7d70*/  LOP3.LUT R4, R22, UR7, RZ, 0xc0, !PT ;  /* 0x0000000716047c12 */ /* 0x000fe2000f8ec0ff */
[----:B------:R-:W-:Y:S01]  /*7d80*/  ULDC UR9, c[0x0][0x710] ;  /* 0x0001c40000097ab9 */ /* 0x000fe20000000800 */
[----:B------:R-:W-:Y:S01]  /*7d90*/  SHF.R.U64 R5, R10, UR8, R5 ;  /* 0x000000080a057c19 */ /* 0x000fe20008001205 */
[----:B------:R-:W-:Y:S01]  /*7da0*/  ULDC UR8, c[0x0][0x738] ;  /* 0x0001ce0000087ab9 */ /* 0x000fe20000000800 */
[----:B------:R-:W-:-:S03]  /*7db0*/  LOP3.LUT R20, R20, UR4, RZ, 0xc0, !PT ;  /* 0x0000000414147c12 */ /* 0x000fc6000f8ec0ff */
[----:B------:R-:W-:Y:S02]  /*7dc0*/  IMAD.MOV R10, RZ, RZ, -R5 ;  /* 0x000000ffff0a7224 */ /* 0x000fe400078e0a05 */
[----:B------:R-:W-:Y:S02]  /*7dd0*/  IMAD R5, R5, UR5, R4 ;  /* 0x0000000505057c24 */ /* 0x000fe4000f8e0204 */
[----:B------:R-:W-:Y:S01]  /*7de0*/  IMAD R19, R10, UR8, R19 ;  /* 0x000000080a137c24 */ /* 0x000fe2000f8e0213 */
[----:B------:R-:W-:Y:S01]  /*7df0*/  ULDC UR8, c[0x0][0x700] ;  /* 0x0001c00000087ab9 */ /* 0x000fe20000000800 */
[----:B------:R-:W-:Y:S02]  /*7e00*/  IMAD R6, R5, UR9, R6 ;  /* 0x0000000905067c24 */ /* 0x000fe4000f8e0206 */
[----:B------:R-:W-:Y:S02]  /*7e10*/  IMAD R19, R19, UR8, R20 ;  /* 0x0000000813137c24 */ /* 0x000fe4000f8e0214 */
[----:B------:R-:W-:-:S02]  /*7e20*/  IMAD.MOV.U32 R10, RZ, RZ, 0x1 ;  /* 0x00000001ff0a7424 */ /* 0x000fc400078e00ff */
[----:B------:R-:W-:Y:S01]  /*7e30*/  IMAD.MOV.U32 R4, RZ, RZ, R18 ;  /* 0x000000ffff047224 */ /* 0x000fe200078e0012 */
[----:B------:R-:W-:Y:S02]  /*7e40*/  SEL R5, R19, R6, !P3 ;  /* 0x0000000613057207 */ /* 0x000fe40005800000 */
[----:B------:R-:W-:-:S07]  /*7e50*/  SEL R6, R6, R19, !P3 ;  /* 0x0000001306067207 */ /* 0x000fce0005800000 */
.L_x_168:
[----:B------:R-:W-:Y:S05]  /*7e60*/  BSYNC B1 ;  /* 0x0000000000017941 */ /* 0x000fea0003800000 */
.L_x_167:
[----:B------:R-:W-:-:S13]  /*7e70*/  LOP3.LUT P1, RZ, R10, 0xff, RZ, 0xc0, !PT ;  /* 0x000000ff0aff7812 */ /* 0x000fda000782c0ff */
[----:B------:R-:W-:Y:S05]  /*7e80*/  @P1 BRA `(.L_x_171) ;  /* 0xfffffff400001947 */ /* 0x000fea000383ffff */
[----:B------:R-:W-:Y:S05]  /*7e90*/  BSYNC B0 ;  /* 0x0000000000007941 */ /* 0x000fea0003800000 */
.L_x_159:
[----:B------:R-:W-:-:S03]  /*7ea0*/  UMOV UR8, 0xffffffff ;  /* 0xffffffff00087882 */ /* 0x000fc60000000000 */
[----:B------:R-:W-:Y:S05]  /*7eb0*/  BRA.DIV UR8, `(.L_x_172) ;  /* 0x0000000a08307947 */ /* 0x000fea000b800000 */
[----:B------:R-:W-:-:S13]  /*7ec0*/  ELECT P0, URZ, PT ;  /* 0x00000000003f782f */ /* 0x000fda0003800000 */
.L_x_195:
[----:B------:R-:W-:Y:S04]  /*7ed0*/  BSSY B0, `(.L_x_173) ;  /* 0x000006a000007945 */ /* 0x000fe80003800000 */
[----:B------:R-:W-:Y:S05]  /*7ee0*/  @!P0 BRA `(.L_x_174) ;  /* 0x0000000400a08947 */ /* 0x000fea0003800000 */
[----:B------:R-:W-:-:S04]  /*7ef0*/  LOP3.LUT R7, R7, 0x2, RZ, 0xfc, !PT ;  /* 0x0000000207077812 */ /* 0x000fc800078efcff */
[----:B------:R-:W-:-:S13]  /*7f00*/  ISETP.NE.AND P0, PT, R7, 0x3, PT ;  /* 0x000000030700780c */ /* 0x000fda0003f05270 */
[----:B------:R-:W-:Y:S05]  /*7f10*/  @!P0 BRA `(.L_x_175) ;  /* 0x0000000000048947 */ /* 0x000fea0003800000 */
[----:B------:R-:W-:Y:S01]  /*7f20*/  BPT.TRAP 0x1 ;  /* 0x000000040000795c */ /* 0x000fe20000300000 */
.L_x_175:
[----:B------:R-:W0:Y:S01]  /*7f30*/  S2R R3, SR_CgaCtaId ;  /* 0x0000000000037919 */ /* 0x000e220000008800 */
[----:B------:R-:W-:Y:S02]  /*7f40*/  MOV R0, 0x400 ;  /* 0x0000040000007802 */ /* 0x000fe40000000f00 */
[----:B------:R-:W-:Y:S02]  /*7f50*/  SHF.L.U32 R2, R12, 0x1f, RZ ;  /* 0x0000001f0c027819 */ /* 0x000fe400000006ff */
[----:B0-----:R-:W-:-:S05]  /*7f60*/  LEA R0, R3, R0, 0x18 ;  /* 0x0000000003007211 */ /* 0x001fca00078ec0ff */
[----:B------:R-:W-:-:S04]  /*7f70*/  VIADD R0, R0, 0x58 ;  /* 0x0000005800007836 */ /* 0x000fc80000000000 */
[C---:B------:R-:W-:Y:S02]  /*7f80*/  IMAD R5, R13.reuse, 0x8, R0 ;  /* 0x000000080d057824 */ /* 0x040fe400078e0200 */
[----:B------:R-:W-:Y:S02]  /*7f90*/  VIADD R13, R13, 0x1 ;  /* 0x000000010d0d7836 */ /* 0x000fe40000000000 */
[----:B------:R-:W0:Y:S03]  /*7fa0*/  SYNCS.PHASECHK.TRANS64.TRYWAIT P0, [R5+URZ], R2 ;  /* 0x00000002050075a7 */ /* 0x000e26000800017f */
[----:B------:R-:W-:-:S04]  /*7fb0*/  ISETP.NE.AND P1, PT, R13, 0xb, PT ;  /* 0x0000000b0d00780c */ /* 0x000fc80003f25270 */
[----:B------:R-:W-:Y:S02]  /*7fc0*/  SEL R3, RZ, 0x1, P1 ;  /* 0x00000001ff037807 */ /* 0x000fe40000800000 */
[----:B------:R-:W-:Y:S02]  /*7fd0*/  SEL R13, R13, RZ, P1 ;  /* 0x000000ff0d0d7207 */ /* 0x000fe40000800000 */
[----:B------:R-:W-:-:S03]  /*7fe0*/  LOP3.LUT R12, R12, R3, RZ, 0x3c, !PT ;  /* 0x000000030c0c7212 */ /* 0x000fc600078e3cff */
[----:B------:R-:W-:Y:S01]  /*7ff0*/  IMAD R7, R13, 0x8, R0 ;  /* 0x000000080d077824 */ /* 0x000fe200078e0200 */
[----:B------:R-:W-:Y:S01]  /*8000*/  SHF.L.U32 R4, R12, 0x1f, RZ ;  /* 0x0000001f0c047819 */ /* 0x000fe200000006ff */
[----:B0-----:R-:W-:Y:S06]  /*8010*/  @!P0 BRA `(.L_x_176) ;  /* 0x0000000400fc8947 */ /* 0x001fec0003800000 */
.L_x_196:
[----:B------:R-:W1:Y:S01]  /*8020*/  SYNCS.PHASECHK.TRANS64.TRYWAIT P0, [R7+URZ], R4 ;  /* 0x00000004070075a7 */ /* 0x000e62000800017f */
[----:B0-----:R-:W-:-:S05]  /*8030*/  VIADD R2, R13, 0x1 ;  /* 0x000000010d027836 */ /* 0x001fca0000000000 */
[----:B------:R-:W-:-:S04]  /*8040*/  ISETP.NE.AND P1, PT, R2, 0xb, PT ;  /* 0x0000000b0200780c */ /* 0x000fc80003f25270 */
[----:B------:R-:W-:Y:S02]  /*8050*/  SEL R3, RZ, 0x1, P1 ;  /* 0x00000001ff037807 */ /* 0x000fe40000800000 */
[----:B------:R-:W-:Y:S02]  /*8060*/  SEL R9, R2, RZ, P1 ;  /* 0x000000ff02097207 */ /* 0x000fe40000800000 */
[----:B------:R-:W-:-:S03]  /*8070*/  LOP3.LUT R12, R12, R3, RZ, 0x3c, !PT ;  /* 0x000000030c0c7212 */ /* 0x000fc600078e3cff */
[----:B------:R-:W-:Y:S01]  /*8080*/  IMAD R6, R9, 0x8, R0 ;  /* 0x0000000809067824 */ /* 0x000fe200078e0200 */
[----:B------:R-:W-:Y:S01]  /*8090*/  SHF.L.U32 R5, R12, 0x1f, RZ ;  /* 0x0000001f0c057819 */ /* 0x000fe200000006ff */
[----:B-1----:R-:W-:Y:S06]  /*80a0*/  @!P0 BRA `(.L_x_177) ;  /* 0x0000000400ec8947 */ /* 0x002fec0003800000 */
.L_x_197:
[----:B------:R-:W1:Y:S01]  /*80b0*/  SYNCS.PHASECHK.TRANS64.TRYWAIT P0, [R6+URZ], R5 ;  /* 0x00000005060075a7 */ /* 0x000e62000800017f */
[----:B------:R-:W-:-:S05]  /*80c0*/  VIADD R2, R9, 0x1 ;  /* 0x0000000109027836 */ /* 0x000fca0000000000 */
[----:B------:R-:W-:-:S04]  /*80d0*/  ISETP.NE.AND P1, PT, R2, 0xb, PT ;  /* 0x0000000b0200780c */ /* 0x000fc80003f25270 */
[----:B------:R-:W-:Y:S02]  /*80e0*/  SEL R3, RZ, 0x1, P1 ;  /* 0x00000001ff037807 */ /* 0x000fe40000800000 */
[----:B0-----:R-:W-:Y:S02]  /*80f0*/  SEL R7, R2, RZ, P1 ;  /* 0x000000ff02077207 */ /* 0x001fe40000800000 */
[----:B------:R-:W-:-:S03]  /*8100*/  LOP3.LUT R12, R12, R3, RZ, 0x3c, !PT ;  /* 0x000000030c0c7212 */ /* 0x000fc600078e3cff */
[----:B------:R-:W-:Y:S01]  /*8110*/  IMAD R9, R7, 0x8, R0 ;  /* 0x0000000807097824 */ /* 0x000fe200078e0200 */
[----:B------:R-:W-:Y:S01]  /*8120*/  SHF.L.U32 R4, R12, 0x1f, RZ ;  /* 0x0000001f0c047819 */ /* 0x000fe200000006ff */
[----:B-1----:R-:W-:Y:S06]  /*8130*/  @!P0 BRA `(.L_x_178) ;  /* 0x0000000400dc8947 */ /* 0x002fec0003800000 */
.L_x_198:
[----:B------:R-:W1:Y:S01]  /*8140*/  SYNCS.PHASECHK.TRANS64.TRYWAIT P0, [R9+URZ], R4 ;  /* 0x00000004090075a7 */ /* 0x000e62000800017f */
[----:B------:R-:W-:-:S05]  /*8150*/  VIADD R2, R7, 0x1 ;  /* 0x0000000107027836 */ /* 0x000fca0000000000 */
[----:B------:R-:W-:-:S04]  /*8160*/  ISETP.NE.AND P1, PT, R2, 0xb, PT ;  /* 0x0000000b0200780c */ /* 0x000fc80003f25270 */
[----:B------:R-:W-:Y:S02]  /*8170*/  SEL R3, RZ, 0x1, P1 ;  /* 0x00000001ff037807 */ /* 0x000fe40000800000 */
[----:B------:R-:W-:Y:S02]  /*8180*/  SEL R7, R2, RZ, P1 ;  /* 0x000000ff02077207 */ /* 0x000fe40000800000 */
[----:B------:R-:W-:-:S03]  /*8190*/  LOP3.LUT R12, R12, R3, RZ, 0x3c, !PT ;  /* 0x000000030c0c7212 */ /* 0x000fc600078e3cff */
[----:B0-----:R-:W-:Y:S01]  /*81a0*/  IMAD R6, R7, 0x8, R0 ;  /* 0x0000000807067824 */ /* 0x001fe200078e0200 */
[----:B------:R-:W-:Y:S01]  /*81b0*/  SHF.L.U32 R5, R12, 0x1f, RZ ;  /* 0x0000001f0c057819 */ /* 0x000fe200000006ff */
[----:B-1----:R-:W-:Y:S06]  /*81c0*/  @!P0 BRA `(.L_x_179) ;  /* 0x0000000400cc8947 */ /* 0x002fec0003800000 */
.L_x_199:
        /* <DEDUP_REMOVED lines=9> */
.L_x_200:
        /* <DEDUP_REMOVED lines=9> */
.L_x_201:
        /* <DEDUP_REMOVED lines=9> */
.L_x_202:
[----:B------:R-:W1:Y:S01]  /*8380*/  SYNCS.PHASECHK.TRANS64.TRYWAIT P0, [R9+URZ], R4 ;  /* 0x00000004090075a7 */ /* 0x000e62000800017f */
[----:B------:R-:W-:-:S05]  /*8390*/  VIADD R2, R7, 0x1 ;  /* 0x0000000107027836 */ /* 0x000fca0000000000 */
[----:B------:R-:W-:-:S04]  /*83a0*/  ISETP.NE.AND P1, PT, R2, 0xb, PT ;  /* 0x0000000b0200780c */ /* 0x000fc80003f25270 */
[----:B------:R-:W-:Y:S02]  /*83b0*/  SEL R3, RZ, 0x1, P1 ;  /* 0x00000001ff037807 */ /* 0x000fe40000800000 */
[----:B------:R-:W-:Y:S02]  /*83c0*/  SEL R7, R2, RZ, P1 ;  /* 0x000000ff02077207 */ /* 0x000fe40000800000 */
[----:B------:R-:W-:-:S03]  /*83d0*/  LOP3.LUT R12, R12, R3, RZ, 0x3c, !PT ;  /* 0x000000030c0c7212 */ /* 0x000fc600078e3cff */
[----:B------:R-:W-:Y:S01]  /*83e0*/  IMAD R8, R7, 0x8, R0 ;  /* 0x0000000807087824 */ /* 0x000fe200078e0200 */
[----:B0-----:R-:W-:Y:S01]  /*83f0*/  SHF.L.U32 R5, R12, 0x1f, RZ ;  /* 0x0000001f0c057819 */ /* 0x001fe200000006ff */
[----:B-1----:R-:W-:Y:S06]  /*8400*/  @!P0 BRA `(.L_x_183) ;  /* 0x00000004008c8947 */ /* 0x002fec0003800000 */
.L_x_203:
[----:B------:R-:W1:Y:S01]  /*8410*/  SYNCS.PHASECHK.TRANS64.TRYWAIT P0, [R8+URZ], R5 ;  /* 0x00000005080075a7 */ /* 0x000e62000800017f */
[----:B------:R-:W-:-:S05]  /*8420*/  VIADD R2, R7, 0x1 ;  /* 0x0000000107027836 */ /* 0x000fca0000000000 */
[----:B------:R-:W-:-:S04]  /*8430*/  ISETP.NE.AND P1, PT, R2, 0xb, PT ;  /* 0x0000000b0200780c */ /* 0x000fc80003f25270 */
[----:B------:R-:W-:Y:S02]  /*8440*/  SEL R3, RZ, 0x1, P1 ;  /* 0x00000001ff037807 */ /* 0x000fe40000800000 */
[----:B------:R-:W-:Y:S02]  /*8450*/  SEL R7, R2, RZ, P1 ;  /* 0x000000ff02077207 */ /* 0x000fe40000800000 */
[----:B0-----:R-:W-:-:S03]  /*8460*/  LOP3.LUT R9, R12, R3, RZ, 0x3c, !PT ;  /* 0x000000030c097212 */ /* 0x001fc600078e3cff */
[----:B------:R-:W-:Y:S01]  /*8470*/  IMAD R11, R7, 0x8, R0 ;  /* 0x00000008070b7824 */ /* 0x000fe200078e0200 */
[----:B------:R-:W-:Y:S01]  /*8480*/  SHF.L.U32 R6, R9, 0x1f, RZ ;  /* 0x0000001f09067819 */ /* 0x000fe200000006ff */
[----:B-1----:R-:W-:Y:S06]  /*8490*/  @!P0 BRA `(.L_x_184) ;  /* 0x00000004007c8947 */ /* 0x002fec0003800000 */
.L_x_204:
[----:B------:R-:W1:Y:S01]  /*84a0*/  SYNCS.PHASECHK.TRANS64.TRYWAIT P0, [R11+URZ], R6 ;  /* 0x000000060b0075a7 */ /* 0x000e62000800017f */
[----:B------:R-:W-:-:S05]  /*84b0*/  VIADD R2, R7, 0x1 ;  /* 0x0000000107027836 */ /* 0x000fca0000000000 */
[----:B------:R-:W-:-:S04]  /*84c0*/  ISETP.NE.AND P1, PT, R2, 0xb, PT ;  /* 0x0000000b0200780c */ /* 0x000fc80003f25270 */
[----:B------:R-:W-:Y:S02]  /*84d0*/  SEL R4, RZ, 0x1, P1 ;  /* 0x00000001ff047807 */ /* 0x000fe40000800000 */
[----:B------:R-:W-:Y:S02]  /*84e0*/  SEL R3, R2, RZ, P1 ;  /* 0x000000ff02037207 */ /* 0x000fe40000800000 */
[----:B------:R-:W-:Y:S01]  /*84f0*/  LOP3.LUT R4, R9, R4, RZ, 0x3c, !PT ;  /* 0x0000000409047212 */ /* 0x000fe200078e3cff */
[----:B-1----:R-:W-:Y:S06]  /*8500*/  @!P0 BRA `(.L_x_185) ;  /* 0x0000000400748947 */ /* 0x002fec0003800000 */
.L_x_205:
[----:B------:R-:W-:Y:S01]  /*8510*/  IMAD R3, R3, 0x8, R0 ;  /* 0x0000000803037824 */ /* 0x000fe200078e0200 */
[----:B------:R-:W-:-:S07]  /*8520*/  SHF.L.U32 R0, R4, 0x1f, RZ ;  /* 0x0000001f04007819 */ /* 0x000fce00000006ff */
.L_x_186:
[----:B--2---:R2:W3:Y:S02]  /*8530*/  SYNCS.PHASECHK.TRANS64.TRYWAIT P0, [R3+URZ], R0 ;  /* 0x00000000030075a7 */ /* 0x0044e4000800017f */
[----:B---3--:R-:W-:Y:S05]  /*8540*/  @!P0 NANOSLEEP.SYNCS 0x989680 ;  /* 0x009896800000895d */ /* 0x008fea0003900000 */
[----:B------:R-:W3:Y:S02]  /*8550*/  @!P0 SYNCS.PHASECHK.TRANS64 P0, [R3+URZ], R0 ;  /* 0x00000000030085a7 */ /* 0x000ee4000800007f */
[----:B---3--:R-:W-:Y:S05]  /*8560*/  @!P0 BRA `(.L_x_186) ;  /* 0xfffffffc00f08947 */ /* 0x008fea000383ffff */
.L_x_174:
[----:B------:R-:W-:Y:S05]  /*8570*/  BSYNC B0 ;  /* 0x0000000000007941 */ /* 0x000fea0003800000 */
.L_x_173:
[----:B------:R-:W-:Y:S05]  /*8580*/  EXIT ;  /* 0x000000000000794d */ /* 0x000fea0003800000 */
.L_x_20:
[----:B0-----:R-:W-:-:S04]  /*8590*/  IMAD.U32 R22, RZ, RZ, UR12 ;  /* 0x0000000cff167e24 */ /* 0x001fc8000f8e00ff */
[----:B------:R0:W1:Y:S03]  /*85a0*/  SYNCS.PHASECHK.TRANS64.TRYWAIT P0, [R22+URZ+-0x8], R21 ;  /* 0xfffff815160075a7 */ /* 0x000066000800017f */
[----:B-1----:R-:W-:Y:S05]  /*85b0*/  @!P0 NANOSLEEP.SYNCS 0x989680 ;  /* 0x009896800000895d */ /* 0x002fea0003900000 */
[----:B------:R-:W1:Y:S02]  /*85c0*/  @!P0 SYNCS.PHASECHK.TRANS64 P0, [R22+URZ+-0x8], R21 ;  /* 0xfffff815160085a7 */ /* 0x000e64000800007f */
[----:B-1----:R-:W-:Y:S05]  /*85d0*/  @!P0 BRA `(.L_x_20) ;  /* 0xfffffffc00ec8947 */ /* 0x002fea000383ffff */
[----:B------:R-:W-:Y:S05]  /*85e0*/  BRA `(.L_x_187) ;  /* 0xffffff9000a47947 */ /* 0x000fea000383ffff */
.L_x_25:
[----:B-1----:R-:W-:-:S04]  /*85f0*/  IMAD.U32 R89, RZ, RZ, UR8 ;  /* 0x00000008ff597e24 */ /* 0x002fc8000f8e00ff */
[----:B------:R1:W4:Y:S03]  /*8600*/  SYNCS.PHASECHK.TRANS64.TRYWAIT P0, [R89+URZ], R88 ;  /* 0x00000058590075a7 */ /* 0x000326000800017f */
[----:B----4-:R-:W-:Y:S05]  /*8610*/  @!P0 NANOSLEEP.SYNCS 0x989680 ;  /* 0x009896800000895d */ /* 0x010fea0003900000 */
[----:B------:R-:W4:Y:S02]  /*8620*/  @!P0 SYNCS.PHASECHK.TRANS64 P0, [R89+URZ], R88 ;  /* 0x00000058590085a7 */ /* 0x000f24000800007f */
[----:B----4-:R-:W-:Y:S05]  /*8630*/  @!P0 BRA `(.L_x_25) ;  /* 0xfffffffc00ec8947 */ /* 0x010fea000383ffff */
[----:B------:R-:W-:Y:S05]  /*8640*/  BRA `(.L_x_24) ;  /* 0xffffff9400587947 */ /* 0x000fea000383ffff */
.L_x_29:
[----:B0-----:R-:W-:-:S04]  /*8650*/  IMAD.U32 R22, RZ, RZ, UR12 ;  /* 0x0000000cff167e24 */ /* 0x001fc8000f8e00ff */
[----:B------:R0:W1:Y:S03]  /*8660*/  SYNCS.PHASECHK.TRANS64.TRYWAIT P0, [R22+URZ+0x8], R21 ;  /* 0x00000815160075a7 */ /* 0x000066000800017f */
[----:B-1----:R-:W-:Y:S05]  /*8670*/  @!P0 NANOSLEEP.SYNCS 0x989680 ;  /* 0x009896800000895d */ /* 0x002fea0003900000 */
[----:B------:R-:W1:Y:S02]  /*8680*/  @!P0 SYNCS.PHASECHK.TRANS64 P0, [R22+URZ+0x8], R21 ;  /* 0x00000815160085a7 */ /* 0x000e64000800007f */
[----:B-1----:R-:W-:Y:S05]  /*8690*/  @!P0 BRA `(.L_x_29) ;  /* 0xfffffffc00ec8947 */ /* 0x002fea000383ffff */
[----:B------:R-:W-:Y:S05]  /*86a0*/  BRA `(.L_x_188) ;  /* 0xffffff9800147947 */ /* 0x000fea000383ffff */
.L_x_160:
[----:B------:R-:W-:Y:S01]  /*86b0*/  BSSY B1, `(.L_x_189) ;  /* 0x0000006000017945 */ /* 0x000fe20003800000 */
[----:B------:R-:W-:-:S07]  /*86c0*/  IMAD.MOV.U32 R10, RZ, RZ, -0x1 ;  /* 0xffffffffff0a7424 */ /* 0x000fce00078e00ff */
[----:B------:R-:W-:Y:S05]  /*86d0*/  WARPSYNC.COLLECTIVE R10, `(.L_x_190) ;  /* 0x000000000a0c7348 */ /* 0x000fea0003c00000 */
[----:B------:R-:W-:Y:S02]  /*86e0*/  ELECT P1, UR62, PT ;  /* 0x00000000003e782f */ /* 0x000fe40003820000 */
[----:B------:R-:W-:Y:S01]  /*86f0*/  MOV R10, UR62 ;  /* 0x0000003e000a7c02 */ /* 0x000fe20008000f00 */
[----:B------:R-:W-:Y:S10]  /*8700*/  ENDCOLLECTIVE ;  /* 0x000000000000791b */ /* 0x000ff40003800000 */
.L_x_190:
[----:B------:R-:W-:Y:S05]  /*8710*/  BSYNC B1 ;  /* 0x0000000000017941 */ /* 0x000fea0003800000 */
.L_x_189:
[----:B------:R-:W-:Y:S05]  /*8720*/  BRA `(.L_x_191) ;  /* 0xffffffe800e47947 */ /* 0x000fea000383ffff */
.L_x_163:
[----:B-1----:R1:W2:Y:S02]  /*8730*/  SYNCS.PHASECHK.TRANS64.TRYWAIT P1, [R20+URZ+0x58], R11 ;  /* 0x0000580b140075a7 */ /* 0x0022a4000802017f */
[----:B--2---:R-:W-:Y:S05]  /*8740*/  @!P1 NANOSLEEP.SYNCS 0x989680 ;  /* 0x009896800000995d */ /* 0x004fea0003900000 */
[----:B------:R-:W2:Y:S02]  /*8750*/  @!P1 SYNCS.PHASECHK.TRANS64 P1, [R20+URZ+0x58], R11 ;  /* 0x0000580b140095a7 */ /* 0x000ea4000802007f */
[----:B--2---:R-:W-:Y:S05]  /*8760*/  @!P1 BRA `(.L_x_163) ;  /* 0xfffffffc00f09947 */ /* 0x004fea000383ffff */
[----:B------:R-:W-:Y:S05]  /*8770*/  BRA `(.L_x_192) ;  /* 0xffffffec001c7947 */ /* 0x000fea000383ffff */
.L_x_172:
[----:B------:R-:W-:Y:S01]  /*8780*/  BSSY B0, `(.L_x_193) ;  /* 0x0000006000007945 */ /* 0x000fe20003800000 */
[----:B------:R-:W-:-:S07]  /*8790*/  IMAD.MOV.U32 R10, RZ, RZ, -0x1 ;  /* 0xffffffffff0a7424 */ /* 0x000fce00078e00ff */
[----:B------:R-:W-:Y:S05]  /*87a0*/  WARPSYNC.COLLECTIVE R10, `(.L_x_194) ;  /* 0x000000000a0c7348 */ /* 0x000fea0003c00000 */
[----:B------:R-:W-:Y:S02]  /*87b0*/  ELECT P1, UR62, PT ;  /* 0x00000000003e782f */ /* 0x000fe40003820000 */
[----:B------:R-:W-:Y:S01]  /*87c0*/  MOV R10, UR62 ;  /* 0x0000003e000a7c02 */ /* 0x000fe20008000f00 */
[----:B------:R-:W-:Y:S10]  /*87d0*/  ENDCOLLECTIVE ;  /* 0x000000000000791b */ /* 0x000ff40003800000 */
.L_x_194:
[----:B------:R-:W-:Y:S05]  /*87e0*/  BSYNC B0 ;  /* 0x0000000000007941 */ /* 0x000fea0003800000 */
.L_x_193:
[----:B------:R-:W-:Y:S01]  /*87f0*/  PLOP3.LUT P0, PT, P1, PT, PT, 0x80, 0x0 ;  /* 0x000000000000781c */ /* 0x000fe20000f0f070 */
[----:B------:R-:W-:-:S12]  /*8800*/  BRA `(.L_x_195) ;  /* 0xfffffff400b07947 */ /* 0x000fd8000383ffff */
.L_x_176:
[----:B0-----:R0:W1:Y:S02]  /*8810*/  SYNCS.PHASECHK.TRANS64.TRYWAIT P0, [R5+URZ], R2 ;  /* 0x00000002050075a7 */ /* 0x001064000800017f */
[----:B-1----:R-:W-:Y:S05]  /*8820*/  @!P0 NANOSLEEP.SYNCS 0x989680 ;  /* 0x009896800000895d */ /* 0x002fea0003900000 */
[----:B------:R-:W1:Y:S02]  /*8830*/  @!P0 SYNCS.PHASECHK.TRANS64 P0, [R5+URZ], R2 ;  /* 0x00000002050085a7 */ /* 0x000e64000800007f */
[----:B-1----:R-:W-:Y:S05]  /*8840*/  @!P0 BRA `(.L_x_176) ;  /* 0xfffffffc00f08947 */ /* 0x002fea000383ffff */
[----:B------:R-:W-:Y:S05]  /*8850*/  BRA `(.L_x_196) ;  /* 0xfffffff400f07947 */ /* 0x000fea000383ffff */
.L_x_177:
[----:B0-----:R0:W1:Y:S02]  /*8860*/  SYNCS.PHASECHK.TRANS64.TRYWAIT P0, [R7+URZ], R4 ;  /* 0x00000004070075a7 */ /* 0x001064000800017f */
[----:B-1----:R-:W-:Y:S05]  /*8870*/  @!P0 NANOSLEEP.SYNCS 0x989680 ;  /* 0x009896800000895d */ /* 0x002fea0003900000 */
[----:B------:R-:W1:Y:S02]  /*8880*/  @!P0 SYNCS.PHASECHK.TRANS64 P0, [R7+URZ], R4 ;  /* 0x00000004070085a7 */ /* 0x000e64000800007f */
[----:B-1----:R-:W-:Y:S05]  /*8890*/  @!P0 BRA `(.L_x_177) ;  /* 0xfffffffc00f08947 */ /* 0x002fea000383ffff */
[----:B------:R-:W-:Y:S05]  /*88a0*/  BRA `(.L_x_197) ;  /* 0xfffffff800007947 */ /* 0x000fea000383ffff */
.L_x_178:
[----:B0-----:R0:W1:Y:S02]  /*88b0*/  SYNCS.PHASECHK.TRANS64.TRYWAIT P0, [R6+URZ], R5 ;  /* 0x00000005060075a7 */ /* 0x001064000800017f */
[----:B-1----:R-:W-:Y:S05]  /*88c0*/  @!P0 NANOSLEEP.SYNCS 0x989680 ;  /* 0x009896800000895d */ /* 0x002fea0003900000 */
[----:B------:R-:W1:Y:S02]  /*88d0*/  @!P0 SYNCS.PHASECHK.TRANS64 P0, [R6+URZ], R5 ;  /* 0x00000005060085a7 */ /* 0x000e64000800007f */
[----:B-1----:R-:W-:Y:S05]  /*88e0*/  @!P0 BRA `(.L_x_178) ;  /* 0xfffffffc00f08947 */ /* 0x002fea000383ffff */
[----:B------:R-:W-:Y:S05]  /*88f0*/  BRA `(.L_x_198) ;  /* 0xfffffff800107947 */ /* 0x000fea000383ffff */
.L_x_179:
[----:B0-----:R0:W1:Y:S02]  /*8900*/  SYNCS.PHASECHK.TRANS64.TRYWAIT P0, [R9+URZ], R4 ;  /* 0x00000004090075a7 */ /* 0x001064000800017f */
[----:B-1----:R-:W-:Y:S05]  /*8910*/  @!P0 NANOSLEEP.SYNCS 0x989680 ;  /* 0x009896800000895d */ /* 0x002fea0003900000 */
[----:B------:R-:W1:Y:S02]  /*8920*/  @!P0 SYNCS.PHASECHK.TRANS64 P0, [R9+URZ], R4 ;  /* 0x00000004090085a7 */ /* 0x000e64000800007f */
[----:B-1----:R-:W-:Y:S05]  /*8930*/  @!P0 BRA `(.L_x_179) ;  /* 0xfffffffc00f08947 */ /* 0x002fea000383ffff */
[----:B------:R-:W-:Y:S05]  /*8940*/  BRA `(.L_x_199) ;  /* 0xfffffff800207947 */ /* 0x000fea000383ffff */
.L_x_180:
[----:B0-----:R0:W1:Y:S02]  /*8950*/  SYNCS.PHASECHK.TRANS64.TRYWAIT P0, [R6+URZ], R5 ;  /* 0x00000005060075a7 */ /* 0x001064000800017f */
[----:B-1----:R-:W-:Y:S05]  /*8960*/  @!P0 NANOSLEEP.SYNCS 0x989680 ;  /* 0x009896800000895d */ /* 0x002fea0003900000 */
[----:B------:R-:W1:Y:S02]  /*8970*/  @!P0 SYNCS.PHASECHK.TRANS64 P0, [R6+URZ], R5 ;  /* 0x00000005060085a7 */ /* 0x000e64000800007f */
[----:B-1----:R-:W-:Y:S05]  /*8980*/  @!P0 BRA `(.L_x_180) ;  /* 0xfffffffc00f08947 */ /* 0x002fea000383ffff */
[----:B------:R-:W-:Y:S05]  /*8990*/  BRA `(.L_x_200) ;  /* 0xfffffff800307947 */ /* 0x000fea000383ffff */
.L_x_181:
[----:B0-----:R0:W1:Y:S02]  /*89a0*/  SYNCS.PHASECHK.TRANS64.TRYWAIT P0, [R9+URZ], R4 ;  /* 0x00000004090075a7 */ /* 0x001064000800017f */
[----:B-1----:R-:W-:Y:S05]  /*89b0*/  @!P0 NANOSLEEP.SYNCS 0x989680 ;  /* 0x009896800000895d */ /* 0x002fea0003900000 */
[----:B------:R-:W1:Y:S02]  /*89c0*/  @!P0 SYNCS.PHASECHK.TRANS64 P0, [R9+URZ], R4 ;  /* 0x00000004090085a7 */ /* 0x000e64000800007f */
[----:B-1----:R-:W-:Y:S05]  /*89d0*/  @!P0 BRA `(.L_x_181) ;  /* 0xfffffffc00f08947 */ /* 0x002fea000383ffff */
[----:B------:R-:W-:Y:S05]  /*89e0*/  BRA `(.L_x_201) ;  /* 0xfffffff800407947 */ /* 0x000fea000383ffff */
.L_x_182:
[----:B0-----:R0:W1:Y:S02]  /*89f0*/  SYNCS.PHASECHK.TRANS64.TRYWAIT P0, [R6+URZ], R5 ;  /* 0x00000005060075a7 */ /* 0x001064000800017f */
[----:B-1----:R-:W-:Y:S05]  /*8a00*/  @!P0 NANOSLEEP.SYNCS 0x989680 ;  /* 0x009896800000895d */ /* 0x002fea0003900000 */
[----:B------:R-:W1:Y:S02]  /*8a10*/  @!P0 SYNCS.PHASECHK.TRANS64 P0, [R6+URZ], R5 ;  /* 0x00000005060085a7 */ /* 0x000e64000800007f */
[----:B-1----:R-:W-:Y:S05]  /*8a20*/  @!P0 BRA `(.L_x_182) ;  /* 0xfffffffc00f08947 */ /* 0x002fea000383ffff */
[----:B------:R-:W-:Y:S05]  /*8a30*/  BRA `(.L_x_202) ;  /* 0xfffffff800507947 */ /* 0x000fea000383ffff */
.L_x_183:
[----:B0-----:R0:W1:Y:S02]  /*8a40*/  SYNCS.PHASECHK.TRANS64.TRYWAIT P0, [R9+URZ], R4 ;  /* 0x00000004090075a7 */ /* 0x001064000800017f */
[----:B-1----:R-:W-:Y:S05]  /*8a50*/  @!P0 NANOSLEEP.SYNCS 0x989680 ;  /* 0x009896800000895d */ /* 0x002fea0003900000 */
[----:B------:R-:W1:Y:S02]  /*8a60*/  @!P0 SYNCS.PHASECHK.TRANS64 P0, [R9+URZ], R4 ;  /* 0x00000004090085a7 */ /* 0x000e64000800007f */
[----:B-1----:R-:W-:Y:S05]  /*8a70*/  @!P0 BRA `(.L_x_183) ;  /* 0xfffffffc00f08947 */ /* 0x002fea000383ffff */
[----:B------:R-:W-:Y:S05]  /*8a80*/  BRA `(.L_x_203) ;  /* 0xfffffff800607947 */ /* 0x000fea000383ffff */
.L_x_184:
[----:B0-----:R0:W1:Y:S02]  /*8a90*/  SYNCS.PHASECHK.TRANS64.TRYWAIT P0, [R8+URZ], R5 ;  /* 0x00000005080075a7 */ /* 0x001064000800017f */
[----:B-1----:R-:W-:Y:S05]  /*8aa0*/  @!P0 NANOSLEEP.SYNCS 0x989680 ;  /* 0x009896800000895d */ /* 0x002fea0003900000 */
[----:B------:R-:W1:Y:S02]  /*8ab0*/  @!P0 SYNCS.PHASECHK.TRANS64 P0, [R8+URZ], R5 ;  /* 0x00000005080085a7 */ /* 0x000e64000800007f */
[----:B-1----:R-:W-:Y:S05]  /*8ac0*/  @!P0 BRA `(.L_x_184) ;  /* 0xfffffffc00f08947 */ /* 0x002fea000383ffff */
[----:B------:R-:W-:Y:S05]  /*8ad0*/  BRA `(.L_x_204) ;  /* 0xfffffff800707947 */ /* 0x000fea000383ffff */
.L_x_185:
[----:B-1----:R1:W2:Y:S02]  /*8ae0*/  SYNCS.PHASECHK.TRANS64.TRYWAIT P0, [R11+URZ], R6 ;  /* 0x000000060b0075a7 */ /* 0x0022a4000800017f */
[----:B--2---:R-:W-:Y:S05]  /*8af0*/  @!P0 NANOSLEEP.SYNCS 0x989680 ;  /* 0x009896800000895d */ /* 0x004fea0003900000 */
[----:B------:R-:W2:Y:S02]  /*8b00*/  @!P0 SYNCS.PHASECHK.TRANS64 P0, [R11+URZ], R6 ;  /* 0x000000060b0085a7 */ /* 0x000ea4000800007f */
[----:B--2---:R-:W-:Y:S05]  /*8b10*/  @!P0 BRA `(.L_x_185) ;  /* 0xfffffffc00f08947 */ /* 0x004fea000383ffff */
[----:B------:R-:W-:Y:S05]  /*8b20*/  BRA `(.L_x_205) ;  /* 0xfffffff800787947 */ /* 0x000fea000383ffff */
.L_x_206:
[----:B------:R-:W-:-:S00]  /*8b30*/  BRA `(.L_x_206) ;  /* 0xfffffffc00fc7947 */ /* 0x000fc0000383ffff */
[----:B------:R-:W-:-:S00]  /*8b40*/  NOP ;  /* 0x0000000000007918 */ /* 0x000fc00000000000 */
        /* <DEDUP_REMOVED lines=11> */
.L_x_207:


//--------------------- .nv.shared._ZN7cutlass13device_kernelINS_4gemm6kernel13GemmUniversalIN4cute5tupleIJiiiiEEENS1_10collective13CollectiveMmaINS1_40MainloopSm90TmaGmmaWarpSpecializedSparseILi11ENS5_IJNS4_1CILi2EEENSA_ILi1EEESC_EEENS1_32KernelTmaWarpSpecializedPingpongEEENS5_IJNSA_ILi64EEENSA_ILi128EEESG_EEENS_10bfloat16_tENS5_IJNS4_6LayoutINS5_IJiNS5_IJSB_iEEEiEEENS5_IJlNS5_IJSC_SB_EEElEEEEENSK_INS5_IJNS5_IJNS5_IJNSA_ILi8EEESB_NSA_ILi4EEEEEEiEEENS5_IJNS5_IJNSA_ILi16EEESB_SB_EEEiEEEiEEENS5_IJNS5_IJNS5_IJSG_SU_NSA_ILi1024EEEEEENSA_ILi4096EEEEEENS5_IJNS5_IJSC_NSA_ILi512EEENSA_ILi32EEEEEElEEElEEEEEEEESJ_NS5_IJlSC_lEEENS4_8TiledMMAINS4_8MMA_AtomIJNS4_4SM904GMMA6SPARSE29GMMA_64x128x32_F32BF16BF16_SSILNS1D_5MajorE0ELS1G_0ELNS1D_7ScaleInE1ELS1H_1ELNS1D_9SparseSelE0EEEEEENSK_INS5_IJSC_SC_SC_EEENS5_IJNSA_ILi0EEES1M_S1M_EEEEENS5_IJNS4_10UnderscoreES1P_S1P_EEEEENS4_13SM90_TMA_LOADENS4_14ComposedLayoutINS4_7SwizzleILi2ELi4ELi3EEENS4_25smem_sparse_ptr_flag_bitsILi2ELi16EEENSK_INS5_IJNS5_IJSC_SQ_EEENS5_IJSB_S13_EEEEEENS5_IJNS5_IJS1M_SG_EEESN_EEEEEEEvNS4_8identityENS4_23SM90_TMA_LOAD_MULTICASTENS1T_INS1U_ILi3ELi4ELi3EEENS4_18smem_ptr_flag_bitsILi16EEENSK_INS5_IJSQ_SG_EEENS5_IJSG_SC_EEEEEEEvS25_EENS_8epilogue10collective6detail29Sm90TmaWarpSpecializedAdapterINS2G_15DefaultEpilogueIfNS5_IJSC_llEEES2K_NS2F_6thread17LinearCombinationIfLi1EffLNS2L_9ScaleType4KindE0ELNS_15FloatRoundStyleE2EfEENS1_15EpilogueDefaultEEEEEvvEEEEvNT_6ParamsE --------------------------
	.section	.nv.shared._ZN7cutlass13device_kernelINS_4gemm6kernel13GemmUniversalIN4cute5tupleIJiiiiEEENS1_10collective13CollectiveMmaINS1_40MainloopSm90TmaGmmaWarpSpecializedSparseILi11ENS5_IJNS4_1CILi2EEENSA_ILi1EEESC_EEENS1_32KernelTmaWarpSpecializedPingpongEEENS5_IJNSA_ILi64EEENSA_ILi128EEESG_EEENS_10bfloat16_tENS5_IJNS4_6LayoutINS5_IJiNS5_IJSB_iEEEiEEENS5_IJlNS5_IJSC_SB_EEElEEEEENSK_INS5_IJNS5_IJNS5_IJNSA_ILi8EEESB_NSA_ILi4EEEEEEiEEENS5_IJNS5_IJNSA_ILi16EEESB_SB_EEEiEEEiEEENS5_IJNS5_IJNS5_IJSG_SU_NSA_ILi1024EEEEEENSA_ILi4096EEEEEENS5_IJNS5_IJSC_NSA_ILi512EEENSA_ILi32EEEEEElEEElEEEEEEEESJ_NS5_IJlSC_lEEENS4_8TiledMMAINS4_8MMA_AtomIJNS4_4SM904GMMA6SPARSE29GMMA_64x128x32_F32BF16BF16_SSILNS1D_5MajorE0ELS1G_0ELNS1D_7ScaleInE1ELS1H_1ELNS1D_9SparseSelE0EEEEEENSK_INS5_IJSC_SC_SC_EEENS5_IJNSA_ILi0EEES1M_S1M_EEEEENS5_IJNS4_10UnderscoreES1P_S1P_EEEEENS4_13SM90_TMA_LOADENS4_14ComposedLayoutINS4_7SwizzleILi2ELi4ELi3EEENS4_25smem_sparse_ptr_flag_bitsILi2ELi16EEENSK_INS5_IJNS5_IJSC_SQ_EEENS5_IJSB_S13_EEEEEENS5_IJNS5_IJS1M_SG_EEESN_EEEEEEEvNS4_8identityENS4_23SM90_TMA_LOAD_MULTICASTENS1T_INS1U_ILi3ELi4ELi3EEENS4_18smem_ptr_flag_bitsILi16EEENSK_INS5_IJSQ_SG_EEENS5_IJSG_SC_EEEEEEEvS25_EENS_8epilogue10collective6detail29Sm90TmaWarpSpecializedAdapterINS2G_15DefaultEpilogueIfNS5_IJSC_llEEES2K_NS2F_6thread17LinearCombinationIfLi1EffLNS2L_9ScaleType4KindE0ELNS_15FloatRoundStyleE2EfEENS1_15EpilogueDefaultEEEEEvvEEEEvNT_6ParamsE,"aw",@nobits
	.sectionflags	@""
	.align	16
	.zero		1024


//--------------------- .nv.shared.reserved.0     --------------------------
	.section	.nv.shared.reserved.0,"aw",@nobits
	.weak		__nv_reservedSMEM_offset_0_alias
	.size		__nv_reservedSMEM_offset_0_alias, 0, 0
	.other		__nv_reservedSMEM_offset_0_alias,@"STO_CUDA_RESERVED_SHARED STV_DEFAULT"
__nv_reservedSMEM_offset_0_alias:
	.zero		0


//--------------------- .nv.global                --------------------------
	.section	.nv.global,"aw",@nobits
.nv.global:
	.type		_ZN39_INTERNAL_670aa08b_4_k_cu_1b9c71d3_26154cute1_E,@object
	.size		_ZN39_INTERNAL_670aa08b_4_k_cu_1b9c71d3_26154cute1_E,(_ZN39_INTERNAL_670aa08b_4_k_cu_1b9c71d3_26154cuda3std3__45__cpo6cbeginE - _ZN39_INTERNAL_670aa08b_4_k_cu_1b9c71d3_26154cute1_E)
_ZN39_INTERNAL_670aa08b_4_k_cu_1b9c71d3_26154cute1_E:
	.zero		1
	.type		_ZN39_INTERNAL_670aa08b_4_k_cu_1b9c71d3_26154cuda3std3__45__cpo6cbeginE,@object
	.size		_ZN39_INTERNAL_670aa08b_4_k_cu_1b9c71d3_26154cuda3std3__45__cpo6cbeginE,(_ZN39_INTERNAL_670aa08b_4_k_cu_1b9c71d3_26154cuda3std3__48in_placeE - _ZN39_INTERNAL_670aa08b_4_k_cu_1b9c71d3_26154cuda3std3__45__cpo6cbeginE)
_ZN39_INTERNAL_670aa08b_4_k_cu_1b9c71d3_26154cuda3std3__45__cpo6cbeginE:
	.zero		1
	.type		_ZN39_INTERNAL_670aa08b_4_k_cu_1b9c71d3_26154cuda3std3__48in_placeE,@object
	.size		_ZN39_INTERNAL_670aa08b_4_k_cu_1b9c71d3_26154cuda3std3__48in_placeE,(_ZN39_INTERNAL_670aa08b_4_k_cu_1b9c71d3_26154cuda3std6ranges3__45__cpo9iter_moveE - _ZN39_INTERNAL_670aa08b_4_k_cu_1b9c71d3_26154cuda3std3__48in_placeE)
_ZN39_INTERNAL_670aa08b_4_k_cu_1b9c71d3_26154cuda3std3__48in_placeE:
	.zero		1
	.type		_ZN39_INTERNAL_670aa08b_4_k_cu_1b9c71d3_26154cuda3std6ranges3__45__cpo9iter_moveE,@object
	.size		_ZN39_INTERNAL_670aa08b_4_k_cu_1b9c71d3_26154cuda3std6ranges3__45__cpo9iter_moveE,(_ZN39_INTERNAL_670aa08b_4_k_cu_1b9c71d3_26154cuda3std3__45__cpo5beginE - _ZN39_INTERNAL_670aa08b_4_k_cu_1b9c71d3_26154cuda3std6ranges3__45__cpo9iter_moveE)
_ZN39_INTERNAL_670aa08b_4_k_cu_1b9c71d3_26154cuda3std6ranges3__45__cpo9iter_moveE:
	.zero		1
	.type		_ZN39_INTERNAL_670aa08b_4_k_cu_1b9c71d3_26154cuda3std3__45__cpo5beginE,@object
	.size		_ZN39_INTERNAL_670aa08b_4_k_cu_1b9c71d3_26154cuda3std3__45__cpo5beginE,(_ZN39_INTERNAL_670aa08b_4_k_cu_1b9c71d3_26154cuda3std3__441_GLOBAL__N__670aa08b_4_k_cu_1b9c71d3_26156ignoreE - _ZN39_INTERNAL_670aa08b_4_k_cu_1b9c71d3_26154cuda3std3__45__cpo5beginE)
_ZN39_INTERNAL_670aa08b_4_k_cu_1b9c71d3_26154cuda3std3__45__cpo5beginE:
	.zero		1
	.type		_ZN39_INTERNAL_670aa08b_4_k_cu_1b9c71d3_26154cuda3std3__441_GLOBAL__N__670aa08b_4_k_cu_1b9c71d3_26156ignoreE,@object
	.size		_ZN39_INTERNAL_670aa08b_4_k_cu_1b9c71d3_26154cuda3std3__441_GLOBAL__N__670aa08b_4_k_cu_1b9c71d3_26156ignoreE,(_ZN39_INTERNAL_670aa08b_4_k_cu_1b9c71d3_26154cute7productE - _ZN39_INTERNAL_670aa08b_4_k_cu_1b9c71d3_26154cuda3std3__441_GLOBAL__N__670aa08b_4_k_cu_1b9c71d3_26156ignoreE)
_ZN39_INTERNAL_670aa08b_4_k_cu_1b9c71d3_26154cuda3std3__441_GLOBAL__N__670aa08b_4_k_cu_1b9c71d3_26156ignoreE:
	.zero		1
	.type		_ZN39_INTERNAL_670aa08b_4_k_cu_1b9c71d3_26154cute7productE,@object
	.size		_ZN39_INTERNAL_670aa08b_4_k_cu_1b9c71d3_26154cute7productE,(_ZN39_INTERNAL_670aa08b_4_k_cu_1b9c71d3_26154cuda3std3__45__cpo3endE - _ZN39_INTERNAL_670aa08b_4_k_cu_1b9c71d3_26154cute7productE)
_ZN39_INTERNAL_670aa08b_4_k_cu_1b9c71d3_26154cute7productE:
	.zero		1
	.type		_ZN39_INTERNAL_670aa08b_4_k_cu_1b9c71d3_26154cuda3std3__45__cpo3endE,@object
	.size		_ZN39_INTERNAL_670aa08b_4_k_cu_1b9c71d3_26154cuda3std3__45__cpo3endE,(_ZN39_INTERNAL_670aa08b_4_k_cu_1b9c71d3_26154cuda3std3__419piecewise_constructE - _ZN39_INTERNAL_670aa08b_4_k_cu_1b9c71d3_26154cuda3std3__45__cpo3endE)
_ZN39_INTERNAL_670aa08b_4_k_cu_1b9c71d3_26154cuda3std3__45__cpo3endE:
	.zero		1
	.type		_ZN39_INTERNAL_670aa08b_4_k_cu_1b9c71d3_26154cuda3std3__419piecewise_constructE,@object
	.size		_ZN39_INTERNAL_670aa08b_4_k_cu_1b9c71d3_26154cuda3std3__419piecewise_constructE,(_ZN39_INTERNAL_670aa08b_4_k_cu_1b9c71d3_26154cuda3std3__45__cpo4cendE - _ZN39_INTERNAL_670aa08b_4_k_cu_1b9c71d3_26154cuda3std3__419piecewise_constructE)
_ZN39_INTERNAL_670aa08b_4_k_cu_1b9c71d3_26154cuda3std3__419piecewise_constructE:
	.zero		1
	.type		_ZN39_INTERNAL_670aa08b_4_k_cu_1b9c71d3_26154cuda3std3__45__cpo4cendE,@object
	.size		_ZN39_INTERNAL_670aa08b_4_k_cu_1b9c71d3_26154cuda3std3__45__cpo4cendE,(_ZN39_INTERNAL_670aa08b_4_k_cu_1b9c71d3_26154cuda3std6ranges3__45__cpo4swapE - _ZN39_INTERNAL_670aa08b_4_k_cu_1b9c71d3_26154cuda3std3__45__cpo4cendE)
_ZN39_INTERNAL_670aa08b_4_k_cu_1b9c71d3_26154cuda3std3__45__cpo4cendE:
	.zero		1
	.type		_ZN39_INTERNAL_670aa08b_4_k_cu_1b9c71d3_26154cuda3std6ranges3__45__cpo4swapE,@object
	.size		_ZN39_INTERNAL_670aa08b_4_k_cu_1b9c71d3_26154cuda3std6ranges3__45__cpo4swapE,(.L_7 - _ZN39_INTERNAL_670aa08b_4_k_cu_1b9c71d3_26154cuda3std6ranges3__45__cpo4swapE)
_ZN39_INTERNAL_670aa08b_4_k_cu_1b9c71d3_26154cuda3std6ranges3__45__cpo4swapE:
	.zero		1
.L_7:


//--------------------- .nv.constant0._ZN7cutlass13device_kernelINS_4gemm6kernel13GemmUniversalIN4cute5tupleIJiiiiEEENS1_10collective13CollectiveMmaINS1_40MainloopSm90TmaGmmaWarpSpecializedSparseILi11ENS5_IJNS4_1CILi2EEENSA_ILi1EEESC_EEENS1_32KernelTmaWarpSpecializedPingpongEEENS5_IJNSA_ILi64EEENSA_ILi128EEESG_EEENS_10bfloat16_tENS5_IJNS4_6LayoutINS5_IJiNS5_IJSB_iEEEiEEENS5_IJlNS5_IJSC_SB_EEElEEEEENSK_INS5_IJNS5_IJNS5_IJNSA_ILi8EEESB_NSA_ILi4EEEEEEiEEENS5_IJNS5_IJNSA_ILi16EEESB_SB_EEEiEEEiEEENS5_IJNS5_IJNS5_IJSG_SU_NSA_ILi1024EEEEEENSA_ILi4096EEEEEENS5_IJNS5_IJSC_NSA_ILi512EEENSA_ILi32EEEEEElEEElEEEEEEEESJ_NS5_IJlSC_lEEENS4_8TiledMMAINS4_8MMA_AtomIJNS4_4SM904GMMA6SPARSE29GMMA_64x128x32_F32BF16BF16_SSILNS1D_5MajorE0ELS1G_0ELNS1D_7ScaleInE1ELS1H_1ELNS1D_9SparseSelE0EEEEEENSK_INS5_IJSC_SC_SC_EEENS5_IJNSA_ILi0EEES1M_S1M_EEEEENS5_IJNS4_10UnderscoreES1P_S1P_EEEEENS4_13SM90_TMA_LOADENS4_14ComposedLayoutINS4_7SwizzleILi2ELi4ELi3EEENS4_25smem_sparse_ptr_flag_bitsILi2ELi16EEENSK_INS5_IJNS5_IJSC_SQ_EEENS5_IJSB_S13_EEEEEENS5_IJNS5_IJS1M_SG_EEESN_EEEEEEEvNS4_8identityENS4_23SM90_TMA_LOAD_MULTICASTENS1T_INS1U_ILi3ELi4ELi3EEENS4_18smem_ptr_flag_bitsILi16EEENSK_INS5_IJSQ_SG_EEENS5_IJSG_SC_EEEEEEEvS25_EENS_8epilogue10collective6detail29Sm90TmaWarpSpecializedAdapterINS2G_15DefaultEpilogueIfNS5_IJSC_llEEES2K_NS2F_6thread17LinearCombinationIfLi1EffLNS2L_9ScaleType4KindE0ELNS_15FloatRoundStyleE2EfEENS1_15EpilogueDefaultEEEEEvvEEEEvNT_6ParamsE --------------------------
	.section	.nv.constant0._ZN7cutlass13device_kernelINS_4gemm6kernel13GemmUniversalIN4cute5tupleIJiiiiEEENS1_10collective13CollectiveMmaINS1_40MainloopSm90TmaGmmaWarpSpecializedSparseILi11ENS5_IJNS4_1CILi2EEENSA_ILi1EEESC_EEENS1_32KernelTmaWarpSpecializedPingpongEEENS5_IJNSA_ILi64EEENSA_ILi128EEESG_EEENS_10bfloat16_tENS5_IJNS4_6LayoutINS5_IJiNS5_IJSB_iEEEiEEENS5_IJlNS5_IJSC_SB_EEElEEEEENSK_INS5_IJNS5_IJNS5_IJNSA_ILi8EEESB_NSA_ILi4EEEEEEiEEENS5_IJNS5_IJNSA_ILi16EEESB_SB_EEEiEEEiEEENS5_IJNS5_IJNS5_IJSG_SU_NSA_ILi1024EEEEEENSA_ILi4096EEEEEENS5_IJNS5_IJSC_NSA_ILi512EEENSA_ILi32EEEEEElEEElEEEEEEEESJ_NS5_IJlSC_lEEENS4_8TiledMMAINS4_8MMA_AtomIJNS4_4SM904GMMA6SPARSE29GMMA_64x128x32_F32BF16BF16_SSILNS1D_5MajorE0ELS1G_0ELNS1D_7ScaleInE1ELS1H_1ELNS1D_9SparseSelE0EEEEEENSK_INS5_IJSC_SC_SC_EEENS5_IJNSA_ILi0EEES1M_S1M_EEEEENS5_IJNS4_10UnderscoreES1P_S1P_EEEEENS4_13SM90_TMA_LOADENS4_14ComposedLayoutINS4_7SwizzleILi2ELi4ELi3EEENS4_25smem_sparse_ptr_flag_bitsILi2ELi16EEENSK_INS5_IJNS5_IJSC_SQ_EEENS5_IJSB_S13_EEEEEENS5_IJNS5_IJS1M_SG_EEESN_EEEEEEEvNS4_8identityENS4_23SM90_TMA_LOAD_MULTICASTENS1T_INS1U_ILi3ELi4ELi3EEENS4_18smem_ptr_flag_bitsILi16EEENSK_INS5_IJSQ_SG_EEENS5_IJSG_SC_EEEEEEEvS25_EENS_8epilogue10collective6detail29Sm90TmaWarpSpecializedAdapterINS2G_15DefaultEpilogueIfNS5_IJSC_llEEES2K_NS2F_6thread17LinearCombinationIfLi1EffLNS2L_9ScaleType4KindE0ELNS_15FloatRoundStyleE2EfEENS1_15EpilogueDefaultEEEEEvvEEEEvNT_6ParamsE,"a",@progbits
	.sectionflags	@""
	.align	4
.nv.constant0._ZN7cutlass13device_kernelINS_4gemm6kernel13GemmUniversalIN4cute5tupleIJiiiiEEENS1_10collective13CollectiveMmaINS1_40MainloopSm90TmaGmmaWarpSpecializedSparseILi11ENS5_IJNS4_1CILi2EEENSA_ILi1EEESC_EEENS1_32KernelTmaWarpSpecializedPingpongEEENS5_IJNSA_ILi64EEENSA_ILi128EEESG_EEENS_10bfloat16_tENS5_IJNS4_6LayoutINS5_IJiNS5_IJSB_iEEEiEEENS5_IJlNS5_IJSC_SB_EEElEEEEENSK_INS5_IJNS5_IJNS5_IJNSA_ILi8EEESB_NSA_ILi4EEEEEEiEEENS5_IJNS5_IJNSA_ILi16EEESB_SB_EEEiEEEiEEENS5_IJNS5_IJNS5_IJSG_SU_NSA_ILi1024EEEEEENSA_ILi4096EEEEEENS5_IJNS5_IJSC_NSA_ILi512EEENSA_ILi32EEEEEElEEElEEEEEEEESJ_NS5_IJlSC_lEEENS4_8TiledMMAINS4_8MMA_AtomIJNS4_4SM904GMMA6SPARSE29GMMA_64x128x32_F32BF16BF16_SSILNS1D_5MajorE0ELS1G_0ELNS1D_7ScaleInE1ELS1H_1ELNS1D_9SparseSelE0EEEEEENSK_INS5_IJSC_SC_SC_EEENS5_IJNSA_ILi0EEES1M_S1M_EEEEENS5_IJNS4_10UnderscoreES1P_S1P_EEEEENS4_13SM90_TMA_LOADENS4_14ComposedLayoutINS4_7SwizzleILi2ELi4ELi3EEENS4_25smem_sparse_ptr_flag_bitsILi2ELi16EEENSK_INS5_IJNS5_IJSC_SQ_EEENS5_IJSB_S13_EEEEEENS5_IJNS5_IJS1M_SG_EEESN_EEEEEEEvNS4_8identityENS4_23SM90_TMA_LOAD_MULTICASTENS1T_INS1U_ILi3ELi4ELi3EEENS4_18smem_ptr_flag_bitsILi16EEENSK_INS5_IJSQ_SG_EEENS5_IJSG_SC_EEEEEEEvS25_EENS_8epilogue10collective6detail29Sm90TmaWarpSpecializedAdapterINS2G_15DefaultEpilogueIfNS5_IJSC_llEEES2K_NS2F_6thread17LinearCombinationIfLi1EffLNS2L_9ScaleType4KindE0ELNS_15FloatRoundStyleE2EfEENS1_15EpilogueDefaultEEEEEvvEEEEvNT_6ParamsE:
	.zero		1920


//--------------------- SYMBOLS --------------------------

	.type		.nv.reservedSmem.offset0,@object
	.size		.nv.reservedSmem.offset0,0x4
